// auto-generated by cutlass_sweep.gemm — config: {"arch": "sm_100", "cluster_m": 2, "cluster_n": 1, "dtype": "fp16", "dtype_b": "fp16", "layout": "nt", "stages": 0, "tile_k": 64, "tile_m": 64, "tile_n": 256}
#include "cutlass/cutlass.h"
#include "cutlass/gemm/collective/collective_builder.hpp"
#include "cutlass/gemm/device/gemm_universal_adapter.h"
#include "cutlass/gemm/kernel/gemm_universal.hpp"
#include "cutlass/epilogue/collective/collective_builder.hpp"

using ElemA = cutlass::half_t;
using ElemB = cutlass::half_t;
using ElemCD = cutlass::half_t;
using Acc  = float;
using TileShape    = cute::Shape<cute::_64, cute::_256, cute::_64>;
using ClusterShape = cute::Shape<cute::_2, cute::_1, cute::_1>;

using CollectiveEpilogue = typename cutlass::epilogue::collective::CollectiveBuilder<
    cutlass::arch::Sm100, cutlass::arch::OpClassTensorOp,
    TileShape, ClusterShape,
    cutlass::epilogue::collective::EpilogueTileAuto,
    Acc, Acc,
    ElemCD, cutlass::layout::RowMajor, 128 / cutlass::sizeof_bits<ElemCD>::value,
    ElemCD, cutlass::layout::RowMajor, 128 / cutlass::sizeof_bits<ElemCD>::value,
    cutlass::epilogue::collective::EpilogueScheduleAuto
  >::CollectiveOp;

using CollectiveMainloop = typename cutlass::gemm::collective::CollectiveBuilder<
    cutlass::arch::Sm100, cutlass::arch::OpClassTensorOp,
    ElemA, cutlass::layout::RowMajor, 128 / cutlass::sizeof_bits<ElemA>::value,
    ElemB, cutlass::layout::ColumnMajor, 128 / cutlass::sizeof_bits<ElemB>::value,
    Acc,
    TileShape, ClusterShape,
    cutlass::gemm::collective::StageCountAutoCarveout<static_cast<int>(sizeof(typename CollectiveEpilogue::SharedStorage))>,
    cutlass::gemm::collective::KernelScheduleAuto
  >::CollectiveOp;

using GemmKernel = cutlass::gemm::kernel::GemmUniversal<
    cute::Shape<int,int,int,int>,
    CollectiveMainloop,
    CollectiveEpilogue
>;
using Gemm = cutlass::gemm::device::GemmUniversalAdapter<GemmKernel>;

// Force the device kernel symbol into the cubin without needing a host main.
auto* _anchor = &cutlass::device_kernel<GemmKernel>;


// ===== COMPILED SASS (sm_100a) =====

	.target	sm_100a

	.elftype	@"ET_EXEC"


//--------------------- .note.nv.tkinfo           --------------------------
	.section	.note.nv.tkinfo,"",@"SHT_NOTE"
	.sectionflags	@"SHF_NOTE_NV_TKINFO"
	.tkinfo
        /*0018*/ 	.word	0x00000002
        /*0030*/ 	.string	""
        /*0030*/ 	.string	"ptxas"
        /*0030*/ 	.string	"Cuda compilation tools, release 13.0, V13.0.88"
        /*0030*/ 	.string	"Build cuda_13.0.r13.0/compiler.36424714_0"
        /*0030*/ 	.string	"-arch sm_100a -m 64 "



//--------------------- .note.nv.cuinfo           --------------------------
	.section	.note.nv.cuinfo,"",@"SHT_NOTE"
	.sectionflags	@"SHF_NOTE_NV_CUINFO"
        /*0018*/ 	.short	0x0002
        /*001a*/ 	.short	0x0064
        /*001c*/ 	.short	0x0082
	.zero		2


//--------------------- .nv.info                  --------------------------
	.section	.nv.info,"",@"SHT_CUDA_INFO"
	.align	4


	//----- nvinfo : EIATTR_REGCOUNT
	.align		4
        /*0000*/ 	.byte	0x04, 0x2f
        /*0002*/ 	.short	(.L_19 - .L_18)
	.align		4
.L_18:
        /*0004*/ 	.word	index@(_ZN7cutlass13device_kernelINS_4gemm6kernel13GemmUniversalIN4cute5tupleIJiiiiEEENS1_10collective13CollectiveMmaINS1_35MainloopSm100TmaUmmaWarpSpecializedILi4ELi2ELi4ENS5_IJNS4_1CILi2EEENSA_ILi1EEESC_EEEEENS5_IJNSA_ILi64EEENSA_ILi256EEESF_EEENS_6half_tENS5_IJlSC_lEEESI_SJ_NS4_8TiledMMAINS4_8MMA_AtomIJNS4_20SM100_MMA_F16BF16_SSISI_SI_fLi64ELi256ELNS4_4UMMA5MajorE0ELSO_0ELNSN_7ScaleInE0ELSP_0EEEEEENS4_6LayoutINS5_IJSC_SC_SC_EEENS5_IJNSA_ILi0EEESU_SU_EEEEENS5_IJNS4_10UnderscoreESX_SX_EEEEENS4_13SM90_TMA_LOADENS4_14ComposedLayoutINS4_7SwizzleILi3ELi4ELi3EEENS4_18smem_ptr_flag_bitsILi16EEENSS_INS5_IJNSA_ILi8EEESF_EEENS5_IJSF_SC_EEEEEEEvNS4_8identityENS4_23SM90_TMA_LOAD_MULTICASTES1A_vS1B_EENS_8epilogue10collective18CollectiveEpilogueINS1E_23Sm100TmaWarpSpecializedILi4ELi2ELi32ELb1ELb0EEEJSH_NS5_IJNSS_ISF_SC_EES1J_EEESI_SJ_SI_SJ_NS1E_6fusion15FusionCallbacksIS1I_NS1L_17LinearCombinationISI_fSI_fLNS_15FloatRoundStyleE2EEESH_S1K_JEEENS4_5SM1004TMEM4LOAD26SM100_TMEM_LOAD_16dp256b8xES10_S1A_NS4_17SM75_U32x4_LDSM_NENS4_14SM90_TMA_STOREES1A_NS4_17SM90_U32x4_STSM_NENS4_39AutoVectorizingCopyWithAssumedAlignmentILi128EEEEEEvvEEEEvNT_6ParamsE)
        /*0008*/ 	.word	0x0000007a


	//----- nvinfo : EIATTR_FRAME_SIZE
	.align		4
.L_19:
        /*000c*/ 	.byte	0x04, 0x11
        /*000e*/ 	.short	(.L_21 - .L_20)
	.align		4
.L_20:
        /*0010*/ 	.word	index@($__internal_2_$__cuda_sm10x_tcgen05_guardrail_trap_unallocated_columns_being_dealloced)
        /*0014*/ 	.word	0x00000000


	//----- nvinfo : EIATTR_FRAME_SIZE
	.align		4
.L_21:
        /*0018*/ 	.byte	0x04, 0x11
        /*001a*/ 	.short	(.L_23 - .L_22)
	.align		4
.L_22:
        /*001c*/ 	.word	index@($__internal_1_$__cuda_sm10x_tcgen05_guardrail_trap_phase_invalid_during_alloc)
        /*0020*/ 	.word	0x00000000


	//----- nvinfo : EIATTR_FRAME_SIZE
	.align		4
.L_23:
        /*0024*/ 	.byte	0x04, 0x11
        /*0026*/ 	.short	(.L_25 - .L_24)
	.align		4
.L_24:
        /*0028*/ 	.word	index@($__internal_0_$__cuda_sm10x_tcgen05_guardrail_trap_col_being_dealloced_not_returned_by_alloc)
        /*002c*/ 	.word	0x00000000


	//----- nvinfo : EIATTR_FRAME_SIZE
	.align		4
.L_25:
        /*0030*/ 	.byte	0x04, 0x11
        /*0032*/ 	.short	(.L_27 - .L_26)
	.align		4
.L_26:
        /*0034*/ 	.word	index@(_ZN7cutlass13device_kernelINS_4gemm6kernel13GemmUniversalIN4cute5tupleIJiiiiEEENS1_10collective13CollectiveMmaINS1_35MainloopSm100TmaUmmaWarpSpecializedILi4ELi2ELi4ENS5_IJNS4_1CILi2EEENSA_ILi1EEESC_EEEEENS5_IJNSA_ILi64EEENSA_ILi256EEESF_EEENS_6half_tENS5_IJlSC_lEEESI_SJ_NS4_8TiledMMAINS4_8MMA_AtomIJNS4_20SM100_MMA_F16BF16_SSISI_SI_fLi64ELi256ELNS4_4UMMA5MajorE0ELSO_0ELNSN_7ScaleInE0ELSP_0EEEEEENS4_6LayoutINS5_IJSC_SC_SC_EEENS5_IJNSA_ILi0EEESU_SU_EEEEENS5_IJNS4_10UnderscoreESX_SX_EEEEENS4_13SM90_TMA_LOADENS4_14ComposedLayoutINS4_7SwizzleILi3ELi4ELi3EEENS4_18smem_ptr_flag_bitsILi16EEENSS_INS5_IJNSA_ILi8EEESF_EEENS5_IJSF_SC_EEEEEEEvNS4_8identityENS4_23SM90_TMA_LOAD_MULTICASTES1A_vS1B_EENS_8epilogue10collective18CollectiveEpilogueINS1E_23Sm100TmaWarpSpecializedILi4ELi2ELi32ELb1ELb0EEEJSH_NS5_IJNSS_ISF_SC_EES1J_EEESI_SJ_SI_SJ_NS1E_6fusion15FusionCallbacksIS1I_NS1L_17LinearCombinationISI_fSI_fLNS_15FloatRoundStyleE2EEESH_S1K_JEEENS4_5SM1004TMEM4LOAD26SM100_TMEM_LOAD_16dp256b8xES10_S1A_NS4_17SM75_U32x4_LDSM_NENS4_14SM90_TMA_STOREES1A_NS4_17SM90_U32x4_STSM_NENS4_39AutoVectorizingCopyWithAssumedAlignmentILi128EEEEEEvvEEEEvNT_6ParamsE)
        /*0038*/ 	.word	0x00000000


	//----- nvinfo : EIATTR_MIN_STACK_SIZE
	.align		4
.L_27:
        /*003c*/ 	.byte	0x04, 0x12
        /*003e*/ 	.short	(.L_29 - .L_28)
	.align		4
.L_28:
        /*0040*/ 	.word	index@(_ZN7cutlass13device_kernelINS_4gemm6kernel13GemmUniversalIN4cute5tupleIJiiiiEEENS1_10collective13CollectiveMmaINS1_35MainloopSm100TmaUmmaWarpSpecializedILi4ELi2ELi4ENS5_IJNS4_1CILi2EEENSA_ILi1EEESC_EEEEENS5_IJNSA_ILi64EEENSA_ILi256EEESF_EEENS_6half_tENS5_IJlSC_lEEESI_SJ_NS4_8TiledMMAINS4_8MMA_AtomIJNS4_20SM100_MMA_F16BF16_SSISI_SI_fLi64ELi256ELNS4_4UMMA5MajorE0ELSO_0ELNSN_7ScaleInE0ELSP_0EEEEEENS4_6LayoutINS5_IJSC_SC_SC_EEENS5_IJNSA_ILi0EEESU_SU_EEEEENS5_IJNS4_10UnderscoreESX_SX_EEEEENS4_13SM90_TMA_LOADENS4_14ComposedLayoutINS4_7SwizzleILi3ELi4ELi3EEENS4_18smem_ptr_flag_bitsILi16EEENSS_INS5_IJNSA_ILi8EEESF_EEENS5_IJSF_SC_EEEEEEEvNS4_8identityENS4_23SM90_TMA_LOAD_MULTICASTES1A_vS1B_EENS_8epilogue10collective18CollectiveEpilogueINS1E_23Sm100TmaWarpSpecializedILi4ELi2ELi32ELb1ELb0EEEJSH_NS5_IJNSS_ISF_SC_EES1J_EEESI_SJ_SI_SJ_NS1E_6fusion15FusionCallbacksIS1I_NS1L_17LinearCombinationISI_fSI_fLNS_15FloatRoundStyleE2EEESH_S1K_JEEENS4_5SM1004TMEM4LOAD26SM100_TMEM_LOAD_16dp256b8xES10_S1A_NS4_17SM75_U32x4_LDSM_NENS4_14SM90_TMA_STOREES1A_NS4_17SM90_U32x4_STSM_NENS4_39AutoVectorizingCopyWithAssumedAlignmentILi128EEEEEEvvEEEEvNT_6ParamsE)
        /*0044*/ 	.word	0x00000000
.L_29:


//--------------------- .nv.compat                --------------------------
	.section	.nv.compat,"",@"SHT_CUDA_COMPAT_INFO"
	.align	4
        /*0000*/ 	.byte	0x02, 0x09, 0x01, 0x00, 0x02, 0x02, 0x02, 0x00, 0x02, 0x05, 0x05, 0x00, 0x03, 0x07, 0x01, 0x01
        /*0010*/ 	.byte	0x02, 0x03, 0x01, 0x00, 0x02, 0x06, 0x01, 0x00, 0x04, 0x0b, 0x08, 0x00, 0x09, 0x00, 0x00, 0x00
        /*0020*/ 	.byte	0x00, 0x00, 0x00, 0x00


//--------------------- .nv.info._ZN7cutlass13device_kernelINS_4gemm6kernel13GemmUniversalIN4cute5tupleIJiiiiEEENS1_10collective13CollectiveMmaINS1_35MainloopSm100TmaUmmaWarpSpecializedILi4ELi2ELi4ENS5_IJNS4_1CILi2EEENSA_ILi1EEESC_EEEEENS5_IJNSA_ILi64EEENSA_ILi256EEESF_EEENS_6half_tENS5_IJlSC_lEEESI_SJ_NS4_8TiledMMAINS4_8MMA_AtomIJNS4_20SM100_MMA_F16BF16_SSISI_SI_fLi64ELi256ELNS4_4UMMA5MajorE0ELSO_0ELNSN_7ScaleInE0ELSP_0EEEEEENS4_6LayoutINS5_IJSC_SC_SC_EEENS5_IJNSA_ILi0EEESU_SU_EEEEENS5_IJNS4_10UnderscoreESX_SX_EEEEENS4_13SM90_TMA_LOADENS4_14ComposedLayoutINS4_7SwizzleILi3ELi4ELi3EEENS4_18smem_ptr_flag_bitsILi16EEENSS_INS5_IJNSA_ILi8EEESF_EEENS5_IJSF_SC_EEEEEEEvNS4_8identityENS4_23SM90_TMA_LOAD_MULTICASTES1A_vS1B_EENS_8epilogue10collective18CollectiveEpilogueINS1E_23Sm100TmaWarpSpecializedILi4ELi2ELi32ELb1ELb0EEEJSH_NS5_IJNSS_ISF_SC_EES1J_EEESI_SJ_SI_SJ_NS1E_6fusion15FusionCallbacksIS1I_NS1L_17LinearCombinationISI_fSI_fLNS_15FloatRoundStyleE2EEESH_S1K_JEEENS4_5SM1004TMEM4LOAD26SM100_TMEM_LOAD_16dp256b8xES10_S1A_NS4_17SM75_U32x4_LDSM_NENS4_14SM90_TMA_STOREES1A_NS4_17SM90_U32x4_STSM_NENS4_39AutoVectorizingCopyWithAssumedAlignmentILi128EEEEEEvvEEEEvNT_6ParamsE --------------------------
	.section	.nv.info._ZN7cutlass13device_kernelINS_4gemm6kernel13GemmUniversalIN4cute5tupleIJiiiiEEENS1_10collective13CollectiveMmaINS1_35MainloopSm100TmaUmmaWarpSpecializedILi4ELi2ELi4ENS5_IJNS4_1CILi2EEENSA_ILi1EEESC_EEEEENS5_IJNSA_ILi64EEENSA_ILi256EEESF_EEENS_6half_tENS5_IJlSC_lEEESI_SJ_NS4_8TiledMMAINS4_8MMA_AtomIJNS4_20SM100_MMA_F16BF16_SSISI_SI_fLi64ELi256ELNS4_4UMMA5MajorE0ELSO_0ELNSN_7ScaleInE0ELSP_0EEEEEENS4_6LayoutINS5_IJSC_SC_SC_EEENS5_IJNSA_ILi0EEESU_SU_EEEEENS5_IJNS4_10UnderscoreESX_SX_EEEEENS4_13SM90_TMA_LOADENS4_14ComposedLayoutINS4_7SwizzleILi3ELi4ELi3EEENS4_18smem_ptr_flag_bitsILi16EEENSS_INS5_IJNSA_ILi8EEESF_EEENS5_IJSF_SC_EEEEEEEvNS4_8identityENS4_23SM90_TMA_LOAD_MULTICASTES1A_vS1B_EENS_8epilogue10collective18CollectiveEpilogueINS1E_23Sm100TmaWarpSpecializedILi4ELi2ELi32ELb1ELb0EEEJSH_NS5_IJNSS_ISF_SC_EES1J_EEESI_SJ_SI_SJ_NS1E_6fusion15FusionCallbacksIS1I_NS1L_17LinearCombinationISI_fSI_fLNS_15FloatRoundStyleE2EEESH_S1K_JEEENS4_5SM1004TMEM4LOAD26SM100_TMEM_LOAD_16dp256b8xES10_S1A_NS4_17SM75_U32x4_LDSM_NENS4_14SM90_TMA_STOREES1A_NS4_17SM90_U32x4_STSM_NENS4_39AutoVectorizingCopyWithAssumedAlignmentILi128EEEEEEvvEEEEvNT_6ParamsE,"",@"SHT_CUDA_INFO"
	.sectionflags	@""
	.align	4


	//----- nvinfo : EIATTR_CUDA_API_VERSION
	.align		4
        /*0000*/ 	.byte	0x04, 0x37
        /*0002*/ 	.short	(.L_31 - .L_30)
.L_30:
        /*0004*/ 	.word	0x00000082


	//----- nvinfo : EIATTR_KPARAM_INFO
	.align		4
.L_31:
        /*0008*/ 	.byte	0x04, 0x17
        /*000a*/ 	.short	(.L_33 - .L_32)
.L_32:
        /*000c*/ 	.word	0x00000000
        /*0010*/ 	.short	0x0000
        /*0012*/ 	.short	0x0000
        /*0014*/ 	.byte	0x00, 0xf0, 0x01, 0x20


	//----- nvinfo : EIATTR_AT_ENTRY_FRAGMENTS
	.align		4
.L_33:
        /*0018*/ 	.byte	0x04, 0x4f
        /*001a*/ 	.short	(.L_35 - .L_34)


	//   ....[0]....
.L_34:
        /*001c*/ 	.word	0x00000006


	//----- nvinfo : EIATTR_RESERVED_SMEM_USED
	.align		4
.L_35:
        /*0020*/ 	.byte	0x01, 0x41
	.zero		2


	//----- nvinfo : EIATTR_SPARSE_MMA_MASK
	.align		4
        /*0024*/ 	.byte	0x03, 0x50
        /*0026*/ 	.short	0x0000


	//----- nvinfo : EIATTR_TCGEN05_1CTA_USED
	.align		4
        /*0028*/ 	.byte	0x01, 0x51
	.zero		2


	//----- nvinfo : EIATTR_MAXREG_COUNT
	.align		4
        /*002c*/ 	.byte	0x03, 0x1b
        /*002e*/ 	.short	0x00ff


	//----- nvinfo : EIATTR_NUM_BARRIERS
	.align		4
        /*0030*/ 	.byte	0x02, 0x4c
        /*0032*/ 	.byte	0x07
	.zero		1


	//----- nvinfo : EIATTR_EXTERNS
	.align		4
        /*0034*/ 	.byte	0x04, 0x0f
        /*0036*/ 	.short	(.L_37 - .L_36)


	//   ....[0]....
	.align		4
.L_36:
        /*0038*/ 	.word	index@(__assertfail)


	//----- nvinfo : EIATTR_MERCURY_ISA_VERSION
	.align		4
.L_37:
        /*003c*/ 	.byte	0x03, 0x5f
        /*003e*/ 	.short	0x0101


	//----- nvinfo : EIATTR_INT_WARP_WIDE_INSTR_OFFSETS
	.align		4
        /*0040*/ 	.byte	0x04, 0x31
        /*0042*/ 	.short	(.L_39 - .L_38)


	//   ....[0]....
.L_38:
        /*0044*/ 	.word	0x00003d10


	//   ....[1]....
        /*0048*/ 	.word	0x00003d30


	//   ....[2]....
        /*004c*/ 	.word	0x00003d60


	//   ....[3]....
        /*0050*/ 	.word	0x00004970


	//   ....[4]....
        /*0054*/ 	.word	0x000049d0


	//   ....[5]....
        /*0058*/ 	.word	0x00004ab0


	//   ....[6]....
        /*005c*/ 	.word	0x00004b30


	//   ....[7]....
        /*0060*/ 	.word	0x00004c20


	//   ....[8]....
        /*0064*/ 	.word	0x00004cb0


	//   ....[9]....
        /*0068*/ 	.word	0x00004da0


	//   ....[10]....
        /*006c*/ 	.word	0x00004e50


	//----- nvinfo : EIATTR_COOP_GROUP_MASK_REGIDS
	.align		4
.L_39:
        /*0070*/ 	.byte	0x04, 0x29
        /*0072*/ 	.short	(.L_41 - .L_40)


	//   ....[0]....
.L_40:
        /*0074*/ 	.word	0xffffffff


	//   ....[1]....
        /*0078*/ 	.word	0xffffffff


	//   ....[2]....
        /*007c*/ 	.word	0xffffffff


	//   ....[3]....
        /*0080*/ 	.word	0xffffffff


	//   ....[4]....
        /*0084*/ 	.word	0xffffffff


	//   ....[5]....
        /*0088*/ 	.word	0xffffffff


	//   ....[6]....
        /*008c*/ 	.word	0xffffffff


	//   ....[7]....
        /*0090*/ 	.word	0xffffffff


	//   ....[8]....
        /*0094*/ 	.word	0xffffffff


	//   ....[9]....
        /*0098*/ 	.word	0xffffffff


	//   ....[10]....
        /*009c*/ 	.word	0xffffffff


	//   ....[11]....
        /*00a0*/ 	.word	0xffffffff


	//   ....[12]....
        /*00a4*/ 	.word	0xffffffff


	//   ....[13]....
        /*00a8*/ 	.word	0xffffffff


	//----- nvinfo : EIATTR_COOP_GROUP_INSTR_OFFSETS
	.align		4
.L_41:
        /*00ac*/ 	.byte	0x04, 0x28
        /*00ae*/ 	.short	(.L_43 - .L_42)


	//   ....[0]....
.L_42:
        /*00b0*/ 	.word	0x00000080


	//   ....[1]....
        /*00b4*/ 	.word	0x000004f0


	//   ....[2]....
        /*00b8*/ 	.word	0x00000690


	//   ....[3]....
        /*00bc*/ 	.word	0x00000830


	//   ....[4]....
        /*00c0*/ 	.word	0x00000930


	//   ....[5]....
        /*00c4*/ 	.word	0x00000aa0


	//   ....[6]....
        /*00c8*/ 	.word	0x00000c40


	//   ....[7]....
        /*00cc*/ 	.word	0x00000df0


	//   ....[8]....
        /*00d0*/ 	.word	0x00002010


	//   ....[9]....
        /*00d4*/ 	.word	0x00002f00


	//   ....[10]....
        /*00d8*/ 	.word	0x00003110


	//   ....[11]....
        /*00dc*/ 	.word	0x00003140


	//   ....[12]....
        /*00e0*/ 	.word	0x00003bf0


	//   ....[13]....
        /*00e4*/ 	.word	0x00003e20


	//----- nvinfo : EIATTR_VRC_CTA_INIT_COUNT
	.align		4
.L_43:
        /*00e8*/ 	.byte	0x02, 0x4a
        /*00ea*/ 	.byte	0x80
	.zero		1


	//----- nvinfo : EIATTR_SYSCALL_OFFSETS
	.align		4
        /*00ec*/ 	.byte	0x04, 0x46
        /*00ee*/ 	.short	(.L_45 - .L_44)


	//   ....[0]....
.L_44:
        /*00f0*/ 	.word	0x00005ae0


	//   ....[1]....
        /*00f4*/ 	.word	0x00005bd0


	//   ....[2]....
        /*00f8*/ 	.word	0x00006440


	//   ....[3]....
        /*00fc*/ 	.word	0x00007100


	//   ....[4]....
        /*0100*/ 	.word	0x00007d70


	//   ....[5]....
        /*0104*/ 	.word	0x000089d0


	//----- nvinfo : EIATTR_MBARRIER_INSTR_OFFSETS
	.align		4
.L_45:
        /*0108*/ 	.byte	0x04, 0x39
        /*010a*/ 	.short	(.L_47 - .L_46)


	//   ....[0]....
.L_46:
        /*010c*/ 	.word	0x00000600
        /*0110*/ 	.word	0x000000ff
        /*0114*/ 	.word	0x00000000
        /*0118*/ 	.short	0x0100
        /*011a*/ 	.byte	0x04
	.zero		1


	//   ....[1]....
        /*011c*/ 	.word	0x00000610
        /*0120*/ 	.word	0x000000ff
        /*0124*/ 	.word	0x00000020
        /*0128*/ 	.short	0x0100
        /*012a*/ 	.byte	0x04
	.zero		1


	//   ....[2]....
        /*012c*/ 	.word	0x00000620
        /*0130*/ 	.word	0x000000ff
        /*0134*/ 	.word	0x00000008
        /*0138*/ 	.short	0x0100
        /*013a*/ 	.byte	0x04
	.zero		1


	//   ....[3]....
        /*013c*/ 	.word	0x00000630
        /*0140*/ 	.word	0x000000ff
        /*0144*/ 	.word	0x00000028
        /*0148*/ 	.short	0x0100
        /*014a*/ 	.byte	0x04
	.zero		1


	//   ....[4]....
        /*014c*/ 	.word	0x00000640
        /*0150*/ 	.word	0x000000ff
        /*0154*/ 	.word	0x00000010
        /*0158*/ 	.short	0x0100
        /*015a*/ 	.byte	0x04
	.zero		1


	//   ....[5]....
        /*015c*/ 	.word	0x00000650
        /*0160*/ 	.word	0x000000ff
        /*0164*/ 	.word	0x00000030
        /*0168*/ 	.short	0x0100
        /*016a*/ 	.byte	0x04
	.zero		1


	//   ....[6]....
        /*016c*/ 	.word	0x00000660
        /*0170*/ 	.word	0x000000ff
        /*0174*/ 	.word	0x00000018
        /*0178*/ 	.short	0x0100
        /*017a*/ 	.byte	0x04
	.zero		1


	//   ....[7]....
        /*017c*/ 	.word	0x00000670
        /*0180*/ 	.word	0x000000ff
        /*0184*/ 	.word	0x00000038
        /*0188*/ 	.short	0x0100
        /*018a*/ 	.byte	0x04
	.zero		1


	//   ....[8]....
        /*018c*/ 	.word	0x000007a0
        /*0190*/ 	.word	0x000000ff
        /*0194*/ 	.word	0x00000040
        /*0198*/ 	.short	0x0100
        /*019a*/ 	.byte	0x04
	.zero		1


	//   ....[9]....
        /*019c*/ 	.word	0x000007b0
        /*01a0*/ 	.word	0x000000ff
        /*01a4*/ 	.word	0x00000060
        /*01a8*/ 	.short	0x0100
        /*01aa*/ 	.byte	0x04
	.zero		1


	//   ....[10]....
        /*01ac*/ 	.word	0x000007c0
        /*01b0*/ 	.word	0x000000ff
        /*01b4*/ 	.word	0x00000048
        /*01b8*/ 	.short	0x0100
        /*01ba*/ 	.byte	0x04
	.zero		1


	//   ....[11]....
        /*01bc*/ 	.word	0x000007d0
        /*01c0*/ 	.word	0x000000ff
        /*01c4*/ 	.word	0x00000068
        /*01c8*/ 	.short	0x0100
        /*01ca*/ 	.byte	0x04
	.zero		1


	//   ....[12]....
        /*01cc*/ 	.word	0x000007e0
        /*01d0*/ 	.word	0x000000ff
        /*01d4*/ 	.word	0x00000050
        /*01d8*/ 	.short	0x0100
        /*01da*/ 	.byte	0x04
	.zero		1


	//   ....[13]....
        /*01dc*/ 	.word	0x000007f0
        /*01e0*/ 	.word	0x000000ff
        /*01e4*/ 	.word	0x00000070
        /*01e8*/ 	.short	0x0100
        /*01ea*/ 	.byte	0x04
	.zero		1


	//   ....[14]....
        /*01ec*/ 	.word	0x00000800
        /*01f0*/ 	.word	0x000000ff
        /*01f4*/ 	.word	0x00000058
        /*01f8*/ 	.short	0x0100
        /*01fa*/ 	.byte	0x04
	.zero		1


	//   ....[15]....
        /*01fc*/ 	.word	0x00000810
        /*0200*/ 	.word	0x000000ff
        /*0204*/ 	.word	0x00000078
        /*0208*/ 	.short	0x0100
        /*020a*/ 	.byte	0x04
	.zero		1


	//   ....[16]....
        /*020c*/ 	.word	0x00000900
        /*0210*/ 	.word	0x000000ff
        /*0214*/ 	.word	0x00000080
        /*0218*/ 	.short	0x0100
        /*021a*/ 	.byte	0x06
	.zero		1


	//   ....[17]....
        /*021c*/ 	.word	0x00000910
        /*0220*/ 	.word	0x000000ff
        /*0224*/ 	.word	0x00000088
        /*0228*/ 	.short	0x0100
        /*022a*/ 	.byte	0x06
	.zero		1


	//   ....[18]....
        /*022c*/ 	.word	0x00000a50
        /*0230*/ 	.word	0x000000ff
        /*0234*/ 	.word	0x00000090
        /*0238*/ 	.short	0x0100
        /*023a*/ 	.byte	0x06
	.zero		1


	//   ....[19]....
        /*023c*/ 	.word	0x00000a60
        /*0240*/ 	.word	0x000000ff
        /*0244*/ 	.word	0x000000a0
        /*0248*/ 	.short	0x0100
        /*024a*/ 	.byte	0x06
	.zero		1


	//   ....[20]....
        /*024c*/ 	.word	0x00000a70
        /*0250*/ 	.word	0x000000ff
        /*0254*/ 	.word	0x00000098
        /*0258*/ 	.short	0x0100
        /*025a*/ 	.byte	0x06
	.zero		1


	//   ....[21]....
        /*025c*/ 	.word	0x00000a80
        /*0260*/ 	.word	0x000000ff
        /*0264*/ 	.word	0x000000a8
        /*0268*/ 	.short	0x0100
        /*026a*/ 	.byte	0x06
	.zero		1


	//   ....[22]....
        /*026c*/ 	.word	0x00000bb0
        /*0270*/ 	.word	0x000000ff
        /*0274*/ 	.word	0x000000b0
        /*0278*/ 	.short	0x0100
        /*027a*/ 	.byte	0x04
	.zero		1


	//   ....[23]....
        /*027c*/ 	.word	0x00000bc0
        /*0280*/ 	.word	0x000000ff
        /*0284*/ 	.word	0x000000d0
        /*0288*/ 	.short	0x0100
        /*028a*/ 	.byte	0x04
	.zero		1


	//   ....[24]....
        /*028c*/ 	.word	0x00000bd0
        /*0290*/ 	.word	0x000000ff
        /*0294*/ 	.word	0x000000b8
        /*0298*/ 	.short	0x0100
        /*029a*/ 	.byte	0x04
	.zero		1


	//   ....[25]....
        /*029c*/ 	.word	0x00000be0
        /*02a0*/ 	.word	0x000000ff
        /*02a4*/ 	.word	0x000000d8
        /*02a8*/ 	.short	0x0100
        /*02aa*/ 	.byte	0x04
	.zero		1


	//   ....[26]....
        /*02ac*/ 	.word	0x00000bf0
        /*02b0*/ 	.word	0x000000ff
        /*02b4*/ 	.word	0x000000c0
        /*02b8*/ 	.short	0x0100
        /*02ba*/ 	.byte	0x04
	.zero		1


	//   ....[27]....
        /*02bc*/ 	.word	0x00000c00
        /*02c0*/ 	.word	0x000000ff
        /*02c4*/ 	.word	0x000000e0
        /*02c8*/ 	.short	0x0100
        /*02ca*/ 	.byte	0x04
	.zero		1


	//   ....[28]....
        /*02cc*/ 	.word	0x00000c10
        /*02d0*/ 	.word	0x000000ff
        /*02d4*/ 	.word	0x000000c8
        /*02d8*/ 	.short	0x0100
        /*02da*/ 	.byte	0x04
	.zero		1


	//   ....[29]....
        /*02dc*/ 	.word	0x00000c20
        /*02e0*/ 	.word	0x000000ff
        /*02e4*/ 	.word	0x000000e8
        /*02e8*/ 	.short	0x0100
        /*02ea*/ 	.byte	0x04
	.zero		1


	//   ....[30]....
        /*02ec*/ 	.word	0x00000d10
        /*02f0*/ 	.word	0x000000ff
        /*02f4*/ 	.word	0x000000f0
        /*02f8*/ 	.short	0x0100
        /*02fa*/ 	.byte	0x04
	.zero		1


	//   ....[31]....
        /*02fc*/ 	.word	0x00000d20
        /*0300*/ 	.word	0x000000ff
        /*0304*/ 	.word	0x00000100
        /*0308*/ 	.short	0x0100
        /*030a*/ 	.byte	0x04
	.zero		1


	//   ....[32]....
        /*030c*/ 	.word	0x00000d30
        /*0310*/ 	.word	0x000000ff
        /*0314*/ 	.word	0x000000f8
        /*0318*/ 	.short	0x0100
        /*031a*/ 	.byte	0x04
	.zero		1


	//   ....[33]....
        /*031c*/ 	.word	0x00000d40
        /*0320*/ 	.word	0x000000ff
        /*0324*/ 	.word	0x00000108
        /*0328*/ 	.short	0x0100
        /*032a*/ 	.byte	0x04
	.zero		1


	//   ....[34]....
        /*032c*/ 	.word	0x000018b0
        /*0330*/ 	.word	0x00000000
        /*0334*/ 	.word	0x00000100
        /*0338*/ 	.short	0x010a
        /*033a*/ 	.byte	0xff
	.zero		1


	//   ....[35]....
        /*033c*/ 	.word	0x000018d0
        /*0340*/ 	.word	0x00000000
        /*0344*/ 	.word	0x000000f0
        /*0348*/ 	.short	0x0101
        /*034a*/ 	.byte	0xff
	.zero		1


	//   ....[36]....
        /*034c*/ 	.word	0x00001990
        /*0350*/ 	.word	0x000000ff
        /*0354*/ 	.word	0x00000020
        /*0358*/ 	.short	0x010a
        /*035a*/ 	.byte	0x04
	.zero		1


	//   ....[37]....
        /*035c*/ 	.word	0x00001a10
        /*0360*/ 	.word	0x000000ff
        /*0364*/ 	.word	0x00000020
        /*0368*/ 	.short	0x010a
        /*036a*/ 	.byte	0x21
	.zero		1


	//   ....[38]....
        /*036c*/ 	.word	0x00001ba0
        /*0370*/ 	.word	0x000000ff
        /*0374*/ 	.word	0x00000020
        /*0378*/ 	.short	0x010a
        /*037a*/ 	.byte	0x08
	.zero		1


	//   ....[39]....
        /*037c*/ 	.word	0x00001cd0
        /*0380*/ 	.word	0x000000ff
        /*0384*/ 	.word	0x00000088
        /*0388*/ 	.short	0x0101
        /*038a*/ 	.byte	0x07
	.zero		1


	//   ....[40]....
        /*038c*/ 	.word	0x00001cf0
        /*0390*/ 	.word	0x000000ff
        /*0394*/ 	.word	0x00000020
        /*0398*/ 	.short	0x010a
        /*039a*/ 	.byte	0x04
	.zero		1


	//   ....[41]....
        /*039c*/ 	.word	0x00001d70
        /*03a0*/ 	.word	0x000000ff
        /*03a4*/ 	.word	0x00000020
        /*03a8*/ 	.short	0x010a
        /*03aa*/ 	.byte	0x09
	.zero		1


	//   ....[42]....
        /*03ac*/ 	.word	0x00001f10
        /*03b0*/ 	.word	0x000000ff
        /*03b4*/ 	.word	0x00000020
        /*03b8*/ 	.short	0x010a
        /*03ba*/ 	.byte	0x06
	.zero		1


	//   ....[43]....
        /*03bc*/ 	.word	0x00002040
        /*03c0*/ 	.word	0x00000003
        /*03c4*/ 	.word	0x00000090
        /*03c8*/ 	.short	0x010a
        /*03ca*/ 	.byte	0xff
	.zero		1


	//   ....[44]....
        /*03cc*/ 	.word	0x00002190
        /*03d0*/ 	.word	0x00000000
        /*03d4*/ 	.word	0x00000000
        /*03d8*/ 	.short	0x0101
        /*03da*/ 	.byte	0xff
	.zero		1


	//   ....[45]....
        /*03dc*/ 	.word	0x00002750
        /*03e0*/ 	.word	0x000000ff
        /*03e4*/ 	.word	0x00000000
        /*03e8*/ 	.short	0x010a
        /*03ea*/ 	.byte	0x04
	.zero		1


	//   ....[46]....
        /*03ec*/ 	.word	0x000027e0
        /*03f0*/ 	.word	0x000000ff
        /*03f4*/ 	.word	0x00000000
        /*03f8*/ 	.short	0x010a
        /*03fa*/ 	.byte	0x05
	.zero		1


	//   ....[47]....
        /*03fc*/ 	.word	0x00002870
        /*0400*/ 	.word	0x000000ff
        /*0404*/ 	.word	0x00000000
        /*0408*/ 	.short	0x010a
        /*040a*/ 	.byte	0x05
	.zero		1


	//   ....[48]....
        /*040c*/ 	.word	0x00002910
        /*0410*/ 	.word	0x00000000
        /*0414*/ 	.word	0x00000000
        /*0418*/ 	.short	0x010a
        /*041a*/ 	.byte	0xff
	.zero		1


	//   ....[49]....
        /*041c*/ 	.word	0x00002a50
        /*0420*/ 	.word	0x00000002
        /*0424*/ 	.word	0x000000f0
        /*0428*/ 	.short	0x010a
        /*042a*/ 	.byte	0xff
	.zero		1


	//   ....[50]....
        /*042c*/ 	.word	0x00002ab0
        /*0430*/ 	.word	0x00000004
        /*0434*/ 	.word	0x00000000
        /*0438*/ 	.short	0x0101
        /*043a*/ 	.byte	0xff
	.zero		1


	//   ....[51]....
        /*043c*/ 	.word	0x00002ad0
        /*0440*/ 	.word	0x000000ff
        /*0444*/ 	.word	0x000000a0
        /*0448*/ 	.short	0x010a
        /*044a*/ 	.byte	0x04
	.zero		1


	//   ....[52]....
        /*044c*/ 	.word	0x00002bf0
        /*0450*/ 	.word	0x00000002
        /*0454*/ 	.word	0x00000090
        /*0458*/ 	.short	0x010a
        /*045a*/ 	.byte	0xff
	.zero		1


	//   ....[53]....
        /*045c*/ 	.word	0x00002d00
        /*0460*/ 	.word	0x00000002
        /*0464*/ 	.word	0x00000000
        /*0468*/ 	.short	0x0101
        /*046a*/ 	.byte	0xff
	.zero		1


	//   ....[54]....
        /*046c*/ 	.word	0x00002d90
        /*0470*/ 	.word	0x000000ff
        /*0474*/ 	.word	0x000000a0
        /*0478*/ 	.short	0x0106
        /*047a*/ 	.byte	0x04
	.zero		1


	//   ....[55]....
        /*047c*/ 	.word	0x00002db0
        /*0480*/ 	.word	0x000000ff
        /*0484*/ 	.word	0x000000a0
        /*0488*/ 	.short	0x010a
        /*048a*/ 	.byte	0x04
	.zero		1


	//   ....[56]....
        /*048c*/ 	.word	0x00002e40
        /*0490*/ 	.word	0x000000ff
        /*0494*/ 	.word	0x000000a0
        /*0498*/ 	.short	0x0106
        /*049a*/ 	.byte	0x07
	.zero		1


	//   ....[57]....
        /*049c*/ 	.word	0x00002e80
        /*04a0*/ 	.word	0x00000000
        /*04a4*/ 	.word	0x000000a0
        /*04a8*/ 	.short	0x010a
        /*04aa*/ 	.byte	0xff
	.zero		1


	//   ....[58]....
        /*04ac*/ 	.word	0x000033e0
        /*04b0*/ 	.word	0x00000000
        /*04b4*/ 	.word	0x00000090
        /*04b8*/ 	.short	0x010a
        /*04ba*/ 	.byte	0xff
	.zero		1


	//   ....[59]....
        /*04bc*/ 	.word	0x000034e0
        /*04c0*/ 	.word	0x00000003
        /*04c4*/ 	.word	0x00000000
        /*04c8*/ 	.short	0x0101
        /*04ca*/ 	.byte	0xff
	.zero		1


	//   ....[60]....
        /*04cc*/ 	.word	0x000034f0
        /*04d0*/ 	.word	0x000000ff
        /*04d4*/ 	.word	0x00000000
        /*04d8*/ 	.short	0x010a
        /*04da*/ 	.byte	0x04
	.zero		1


	//   ....[61]....
        /*04dc*/ 	.word	0x00003570
        /*04e0*/ 	.word	0x000000ff
        /*04e4*/ 	.word	0x000000d0
        /*04e8*/ 	.short	0x010a
        /*04ea*/ 	.byte	0x1f
	.zero		1


	//   ....[62]....
        /*04ec*/ 	.word	0x00003650
        /*04f0*/ 	.word	0x000000ff
        /*04f4*/ 	.word	0x00000000
        /*04f8*/ 	.short	0x010a
        /*04fa*/ 	.byte	0x05
	.zero		1


	//   ....[63]....
        /*04fc*/ 	.word	0x00003790
        /*0500*/ 	.word	0x000000ff
        /*0504*/ 	.word	0x00000000
        /*0508*/ 	.short	0x010a
        /*050a*/ 	.byte	0x04
	.zero		1


	//   ....[64]....
        /*050c*/ 	.word	0x00003a20
        /*0510*/ 	.word	0x000000ff
        /*0514*/ 	.word	0x00000000
        /*0518*/ 	.short	0x010a
        /*051a*/ 	.byte	0x04
	.zero		1


	//   ....[65]....
        /*051c*/ 	.word	0x00003ab0
        /*0520*/ 	.word	0x000000ff
        /*0524*/ 	.word	0x00000000
        /*0528*/ 	.short	0x010a
        /*052a*/ 	.byte	0x05
	.zero		1


	//   ....[66]....
        /*052c*/ 	.word	0x00003b40
        /*0530*/ 	.word	0x000000ff
        /*0534*/ 	.word	0x00000000
        /*0538*/ 	.short	0x010a
        /*053a*/ 	.byte	0x05
	.zero		1


	//   ....[67]....
        /*053c*/ 	.word	0x00003bd0
        /*0540*/ 	.word	0x000000ff
        /*0544*/ 	.word	0x00000000
        /*0548*/ 	.short	0x010a
        /*054a*/ 	.byte	0x04
	.zero		1


	//   ....[68]....
        /*054c*/ 	.word	0x00004130
        /*0550*/ 	.word	0x00000008
        /*0554*/ 	.word	0x00000090
        /*0558*/ 	.short	0x010a
        /*055a*/ 	.byte	0xff
	.zero		1


	//   ....[69]....
        /*055c*/ 	.word	0x000042a0
        /*0560*/ 	.word	0x00000000
        /*0564*/ 	.word	0x00000000
        /*0568*/ 	.short	0x0101
        /*056a*/ 	.byte	0xff
	.zero		1


	//   ....[70]....
        /*056c*/ 	.word	0x00004780
        /*0570*/ 	.word	0x000000ff
        /*0574*/ 	.word	0x00000088
        /*0578*/ 	.short	0x010a
        /*057a*/ 	.byte	0x15
	.zero		1


	//   ....[71]....
        /*057c*/ 	.word	0x00004910
        /*0580*/ 	.word	0x000000ff
        /*0584*/ 	.word	0x00000060
        /*0588*/ 	.short	0x010a
        /*058a*/ 	.byte	0x15
	.zero		1


	//   ....[72]....
        /*058c*/ 	.word	0x00004a60
        /*0590*/ 	.word	0x000000ff
        /*0594*/ 	.word	0x00000040
        /*0598*/ 	.short	0x010b
        /*059a*/ 	.byte	0x15
	.zero		1


	//   ....[73]....
        /*059c*/ 	.word	0x00004a70
        /*05a0*/ 	.word	0x000000ff
        /*05a4*/ 	.word	0x00000000
        /*05a8*/ 	.short	0x0101
        /*05aa*/ 	.byte	0x32
	.zero		1


	//   ....[74]....
        /*05ac*/ 	.word	0x00004a80
        /*05b0*/ 	.word	0x000000ff
        /*05b4*/ 	.word	0x00000068
        /*05b8*/ 	.short	0x010a
        /*05ba*/ 	.byte	0x15
	.zero		1


	//   ....[75]....
        /*05bc*/ 	.word	0x00004bd0
        /*05c0*/ 	.word	0x000000ff
        /*05c4*/ 	.word	0x00000048
        /*05c8*/ 	.short	0x010b
        /*05ca*/ 	.byte	0x15
	.zero		1


	//   ....[76]....
        /*05cc*/ 	.word	0x00004be0
        /*05d0*/ 	.word	0x000000ff
        /*05d4*/ 	.word	0x00000000
        /*05d8*/ 	.short	0x0101
        /*05da*/ 	.byte	0x31
	.zero		1


	//   ....[77]....
        /*05dc*/ 	.word	0x00004bf0
        /*05e0*/ 	.word	0x000000ff
        /*05e4*/ 	.word	0x00000070
        /*05e8*/ 	.short	0x010a
        /*05ea*/ 	.byte	0x15
	.zero		1


	//   ....[78]....
        /*05ec*/ 	.word	0x00004d50
        /*05f0*/ 	.word	0x000000ff
        /*05f4*/ 	.word	0x00000050
        /*05f8*/ 	.short	0x010b
        /*05fa*/ 	.byte	0x15
	.zero		1


	//   ....[79]....
        /*05fc*/ 	.word	0x00004d60
        /*0600*/ 	.word	0x000000ff
        /*0604*/ 	.word	0x00000000
        /*0608*/ 	.short	0x0101
        /*060a*/ 	.byte	0x30
	.zero		1


	//   ....[80]....
        /*060c*/ 	.word	0x00004d70
        /*0610*/ 	.word	0x000000ff
        /*0614*/ 	.word	0x00000078
        /*0618*/ 	.short	0x010a
        /*061a*/ 	.byte	0x15
	.zero		1


	//   ....[81]....
        /*061c*/ 	.word	0x00004f70
        /*0620*/ 	.word	0x000000ff
        /*0624*/ 	.word	0x00000058
        /*0628*/ 	.short	0x010b
        /*062a*/ 	.byte	0x15
	.zero		1


	//   ....[82]....
        /*062c*/ 	.word	0x00004f80
        /*0630*/ 	.word	0x000000ff
        /*0634*/ 	.word	0x00000000
        /*0638*/ 	.short	0x0101
        /*063a*/ 	.byte	0x2b
	.zero		1


	//   ....[83]....
        /*063c*/ 	.word	0x00004fb0
        /*0640*/ 	.word	0x000000ff
        /*0644*/ 	.word	0x00000060
        /*0648*/ 	.short	0x010a
        /*064a*/ 	.byte	0x15
	.zero		1


	//   ....[84]....
        /*064c*/ 	.word	0x00004fd0
        /*0650*/ 	.word	0x000000ff
        /*0654*/ 	.word	0x00000068
        /*0658*/ 	.short	0x010a
        /*065a*/ 	.byte	0x15
	.zero		1


	//   ....[85]....
        /*065c*/ 	.word	0x00004ff0
        /*0660*/ 	.word	0x000000ff
        /*0664*/ 	.word	0x00000070
        /*0668*/ 	.short	0x010a
        /*066a*/ 	.byte	0x15
	.zero		1


	//   ....[86]....
        /*066c*/ 	.word	0x00005030
        /*0670*/ 	.word	0x00000000
        /*0674*/ 	.word	0x00000078
        /*0678*/ 	.short	0x010a
        /*067a*/ 	.byte	0xff
	.zero		1


	//   ....[87]....
        /*067c*/ 	.word	0x00005370
        /*0680*/ 	.word	0x00000003
        /*0684*/ 	.word	0x00000090
        /*0688*/ 	.short	0x010a
        /*068a*/ 	.byte	0xff
	.zero		1


	//   ....[88]....
        /*068c*/ 	.word	0x000054f0
        /*0690*/ 	.word	0x00000000
        /*0694*/ 	.word	0x00000000
        /*0698*/ 	.short	0x0101
        /*069a*/ 	.byte	0xff
	.zero		1


	//   ....[89]....
        /*069c*/ 	.word	0x00006090
        /*06a0*/ 	.word	0x000000ff
        /*06a4*/ 	.word	0x00000040
        /*06a8*/ 	.short	0x010a
        /*06aa*/ 	.byte	0x2c
	.zero		1


	//   ....[90]....
        /*06ac*/ 	.word	0x00006100
        /*06b0*/ 	.word	0x00000062
        /*06b4*/ 	.word	0x000000b0
        /*06b8*/ 	.short	0x010a
        /*06ba*/ 	.byte	0xff
	.zero		1


	//   ....[91]....
        /*06bc*/ 	.word	0x00006220
        /*06c0*/ 	.word	0x000000ff
        /*06c4*/ 	.word	0x00000040
        /*06c8*/ 	.short	0x010a
        /*06ca*/ 	.byte	0x2c
	.zero		1


	//   ....[92]....
        /*06cc*/ 	.word	0x00006320
        /*06d0*/ 	.word	0x00000062
        /*06d4*/ 	.word	0x000000b0
        /*06d8*/ 	.short	0x010a
        /*06da*/ 	.byte	0xff
	.zero		1


	//   ....[93]....
        /*06dc*/ 	.word	0x00006e20
        /*06e0*/ 	.word	0x00000000
        /*06e4*/ 	.word	0x00000000
        /*06e8*/ 	.short	0x0101
        /*06ea*/ 	.byte	0xff
	.zero		1


	//   ....[94]....
        /*06ec*/ 	.word	0x00006e30
        /*06f0*/ 	.word	0x00000003
        /*06f4*/ 	.word	0x00000040
        /*06f8*/ 	.short	0x010a
        /*06fa*/ 	.byte	0xff
	.zero		1


	//   ....[95]....
        /*06fc*/ 	.word	0x00006f00
        /*0700*/ 	.word	0x00000003
        /*0704*/ 	.word	0x00000040
        /*0708*/ 	.short	0x010a
        /*070a*/ 	.byte	0xff
	.zero		1


	//   ....[96]....
        /*070c*/ 	.word	0x00007a90
        /*0710*/ 	.word	0x00000066
        /*0714*/ 	.word	0x00000000
        /*0718*/ 	.short	0x0101
        /*071a*/ 	.byte	0xff
	.zero		1


	//   ....[97]....
        /*071c*/ 	.word	0x00007ab0
        /*0720*/ 	.word	0x0000003f
        /*0724*/ 	.word	0x00000040
        /*0728*/ 	.short	0x010a
        /*072a*/ 	.byte	0xff
	.zero		1


	//   ....[98]....
        /*072c*/ 	.word	0x00007b70
        /*0730*/ 	.word	0x0000003f
        /*0734*/ 	.word	0x00000040
        /*0738*/ 	.short	0x010a
        /*073a*/ 	.byte	0xff
	.zero		1


	//   ....[99]....
        /*073c*/ 	.word	0x000086f0
        /*0740*/ 	.word	0x00000066
        /*0744*/ 	.word	0x00000000
        /*0748*/ 	.short	0x0101
        /*074a*/ 	.byte	0xff
	.zero		1


	//   ....[100]....
        /*074c*/ 	.word	0x00008710
        /*0750*/ 	.word	0x0000006c
        /*0754*/ 	.word	0x00000040
        /*0758*/ 	.short	0x010a
        /*075a*/ 	.byte	0xff
	.zero		1


	//   ....[101]....
        /*075c*/ 	.word	0x000087d0
        /*0760*/ 	.word	0x0000006c
        /*0764*/ 	.word	0x00000040
        /*0768*/ 	.short	0x010a
        /*076a*/ 	.byte	0xff
	.zero		1


	//   ....[102]....
        /*076c*/ 	.word	0x00008c10
        /*0770*/ 	.word	0x000000ff
        /*0774*/ 	.word	0x00000000
        /*0778*/ 	.short	0x0101
        /*077a*/ 	.byte	0x04
	.zero		1


	//   ....[103]....
        /*077c*/ 	.word	0x000093c0
        /*0780*/ 	.word	0x00000002
        /*0784*/ 	.word	0x00000000
        /*0788*/ 	.short	0x0101
        /*078a*/ 	.byte	0xff
	.zero		1


	//   ....[104]....
        /*078c*/ 	.word	0x00009670
        /*0790*/ 	.word	0x000000ff
        /*0794*/ 	.word	0x00000000
        /*0798*/ 	.short	0x0101
        /*079a*/ 	.byte	0x04
	.zero		1


	//   ....[105]....
        /*079c*/ 	.word	0x00009690
        /*07a0*/ 	.word	0x00000000
        /*07a4*/ 	.word	0x00000100
        /*07a8*/ 	.short	0x010a
        /*07aa*/ 	.byte	0xff
	.zero		1


	//   ....[106]....
        /*07ac*/ 	.word	0x000096f0
        /*07b0*/ 	.word	0x00000000
        /*07b4*/ 	.word	0x00000020
        /*07b8*/ 	.short	0x010a
        /*07ba*/ 	.byte	0xff
	.zero		1


	//   ....[107]....
        /*07bc*/ 	.word	0x00009750
        /*07c0*/ 	.word	0x00000000
        /*07c4*/ 	.word	0x00000020
        /*07c8*/ 	.short	0x010a
        /*07ca*/ 	.byte	0xff
	.zero		1


	//   ....[108]....
        /*07cc*/ 	.word	0x000097a0
        /*07d0*/ 	.word	0x00000003
        /*07d4*/ 	.word	0x00000090
        /*07d8*/ 	.short	0x010a
        /*07da*/ 	.byte	0xff
	.zero		1


	//   ....[109]....
        /*07dc*/ 	.word	0x00009800
        /*07e0*/ 	.word	0x00000000
        /*07e4*/ 	.word	0x00000000
        /*07e8*/ 	.short	0x010a
        /*07ea*/ 	.byte	0xff
	.zero		1


	//   ....[110]....
        /*07ec*/ 	.word	0x00009860
        /*07f0*/ 	.word	0x00000000
        /*07f4*/ 	.word	0x00000000
        /*07f8*/ 	.short	0x010a
        /*07fa*/ 	.byte	0xff
	.zero		1


	//   ....[111]....
        /*07fc*/ 	.word	0x000098c0
        /*0800*/ 	.word	0x00000000
        /*0804*/ 	.word	0x00000000
        /*0808*/ 	.short	0x010a
        /*080a*/ 	.byte	0xff
	.zero		1


	//   ....[112]....
        /*080c*/ 	.word	0x00009910
        /*0810*/ 	.word	0x00000002
        /*0814*/ 	.word	0x000000f0
        /*0818*/ 	.short	0x010a
        /*081a*/ 	.byte	0xff
	.zero		1


	//   ....[113]....
        /*081c*/ 	.word	0x00009970
        /*0820*/ 	.word	0x00000002
        /*0824*/ 	.word	0x000000a0
        /*0828*/ 	.short	0x010a
        /*082a*/ 	.byte	0xff
	.zero		1


	//   ....[114]....
        /*082c*/ 	.word	0x000099c0
        /*0830*/ 	.word	0x00000002
        /*0834*/ 	.word	0x00000090
        /*0838*/ 	.short	0x010a
        /*083a*/ 	.byte	0xff
	.zero		1


	//   ....[115]....
        /*083c*/ 	.word	0x00009a20
        /*0840*/ 	.word	0x00000000
        /*0844*/ 	.word	0x000000a0
        /*0848*/ 	.short	0x010a
        /*084a*/ 	.byte	0xff
	.zero		1


	//   ....[116]....
        /*084c*/ 	.word	0x00009a70
        /*0850*/ 	.word	0x00000000
        /*0854*/ 	.word	0x00000090
        /*0858*/ 	.short	0x010a
        /*085a*/ 	.byte	0xff
	.zero		1


	//   ....[117]....
        /*085c*/ 	.word	0x00009ad0
        /*0860*/ 	.word	0x00000003
        /*0864*/ 	.word	0x000000d0
        /*0868*/ 	.short	0x010a
        /*086a*/ 	.byte	0xff
	.zero		1


	//   ....[118]....
        /*086c*/ 	.word	0x00009b30
        /*0870*/ 	.word	0x00000000
        /*0874*/ 	.word	0x00000000
        /*0878*/ 	.short	0x010a
        /*087a*/ 	.byte	0xff
	.zero		1


	//   ....[119]....
        /*087c*/ 	.word	0x00009b90
        /*0880*/ 	.word	0x00000000
        /*0884*/ 	.word	0x00000000
        /*0888*/ 	.short	0x010a
        /*088a*/ 	.byte	0xff
	.zero		1


	//   ....[120]....
        /*088c*/ 	.word	0x00009bf0
        /*0890*/ 	.word	0x00000000
        /*0894*/ 	.word	0x00000000
        /*0898*/ 	.short	0x010a
        /*089a*/ 	.byte	0xff
	.zero		1


	//   ....[121]....
        /*089c*/ 	.word	0x00009c50
        /*08a0*/ 	.word	0x00000000
        /*08a4*/ 	.word	0x00000000
        /*08a8*/ 	.short	0x010a
        /*08aa*/ 	.byte	0xff
	.zero		1


	//   ....[122]....
        /*08ac*/ 	.word	0x00009cb0
        /*08b0*/ 	.word	0x00000000
        /*08b4*/ 	.word	0x00000000
        /*08b8*/ 	.short	0x010a
        /*08ba*/ 	.byte	0xff
	.zero		1


	//   ....[123]....
        /*08bc*/ 	.word	0x00009d00
        /*08c0*/ 	.word	0x00000008
        /*08c4*/ 	.word	0x00000090
        /*08c8*/ 	.short	0x010a
        /*08ca*/ 	.byte	0xff
	.zero		1


	//   ....[124]....
        /*08cc*/ 	.word	0x00009d60
        /*08d0*/ 	.word	0x00000000
        /*08d4*/ 	.word	0x00000088
        /*08d8*/ 	.short	0x010a
        /*08da*/ 	.byte	0xff
	.zero		1


	//   ....[125]....
        /*08dc*/ 	.word	0x00009dc0
        /*08e0*/ 	.word	0x00000005
        /*08e4*/ 	.word	0x00000060
        /*08e8*/ 	.short	0x010a
        /*08ea*/ 	.byte	0xff
	.zero		1


	//   ....[126]....
        /*08ec*/ 	.word	0x00009e20
        /*08f0*/ 	.word	0x00000005
        /*08f4*/ 	.word	0x00000068
        /*08f8*/ 	.short	0x010a
        /*08fa*/ 	.byte	0xff
	.zero		1


	//   ....[127]....
        /*08fc*/ 	.word	0x00009e80
        /*0900*/ 	.word	0x00000005
        /*0904*/ 	.word	0x00000070
        /*0908*/ 	.short	0x010a
        /*090a*/ 	.byte	0xff
	.zero		1


	//   ....[128]....
        /*090c*/ 	.word	0x00009ee0
        /*0910*/ 	.word	0x00000005
        /*0914*/ 	.word	0x00000078
        /*0918*/ 	.short	0x010a
        /*091a*/ 	.byte	0xff
	.zero		1


	//   ....[129]....
        /*091c*/ 	.word	0x00009f40
        /*0920*/ 	.word	0x00000000
        /*0924*/ 	.word	0x00000060
        /*0928*/ 	.short	0x010a
        /*092a*/ 	.byte	0xff
	.zero		1


	//   ....[130]....
        /*092c*/ 	.word	0x00009fa0
        /*0930*/ 	.word	0x00000000
        /*0934*/ 	.word	0x00000068
        /*0938*/ 	.short	0x010a
        /*093a*/ 	.byte	0xff
	.zero		1


	//   ....[131]....
        /*093c*/ 	.word	0x0000a000
        /*0940*/ 	.word	0x00000000
        /*0944*/ 	.word	0x00000070
        /*0948*/ 	.short	0x010a
        /*094a*/ 	.byte	0xff
	.zero		1


	//   ....[132]....
        /*094c*/ 	.word	0x0000a050
        /*0950*/ 	.word	0x00000003
        /*0954*/ 	.word	0x00000090
        /*0958*/ 	.short	0x010a
        /*095a*/ 	.byte	0xff
	.zero		1


	//   ....[133]....
        /*095c*/ 	.word	0x0000a0b0
        /*0960*/ 	.word	0x00000000
        /*0964*/ 	.word	0x00000040
        /*0968*/ 	.short	0x010a
        /*096a*/ 	.byte	0xff
	.zero		1


	//   ....[134]....
        /*096c*/ 	.word	0x0000a100
        /*0970*/ 	.word	0x00000062
        /*0974*/ 	.word	0x000000b0
        /*0978*/ 	.short	0x010a
        /*097a*/ 	.byte	0xff
	.zero		1


	//   ....[135]....
        /*097c*/ 	.word	0x0000a150
        /*0980*/ 	.word	0x00000003
        /*0984*/ 	.word	0x00000040
        /*0988*/ 	.short	0x010a
        /*098a*/ 	.byte	0xff
	.zero		1


	//   ....[136]....
        /*098c*/ 	.word	0x0000a1a0
        /*0990*/ 	.word	0x0000003f
        /*0994*/ 	.word	0x00000040
        /*0998*/ 	.short	0x010a
        /*099a*/ 	.byte	0xff
	.zero		1


	//   ....[137]....
        /*099c*/ 	.word	0x0000a1f0
        /*09a0*/ 	.word	0x0000006c
        /*09a4*/ 	.word	0x00000040
        /*09a8*/ 	.short	0x010a
        /*09aa*/ 	.byte	0xff
	.zero		1


	//----- nvinfo : EIATTR_NUM_MBARRIERS
	.align		4
.L_47:
        /*09ac*/ 	.byte	0x03, 0x38
        /*09ae*/ 	.short	0x0022


	//----- nvinfo : EIATTR_EXIT_INSTR_OFFSETS
	.align		4
        /*09b0*/ 	.byte	0x04, 0x1c
        /*09b2*/ 	.short	(.L_49 - .L_48)


	//   ....[0]....
.L_48:
        /*09b4*/ 	.word	0x00002940


	//   ....[1]....
        /*09b8*/ 	.word	0x00002e50


	//   ....[2]....
        /*09bc*/ 	.word	0x00002eb0


	//   ....[3]....
        /*09c0*/ 	.word	0x00003e30


	//   ....[4]....
        /*09c4*/ 	.word	0x00005060


	//   ....[5]....
        /*09c8*/ 	.word	0x000050a0


	//   ....[6]....
        /*09cc*/ 	.word	0x00009550


	//   ....[7]....
        /*09d0*/ 	.word	0x000095d0


	//   ....[8]....
        /*09d4*/ 	.word	0x00009600


	//   ....[9]....
        /*09d8*/ 	.word	0x00009680


	//----- nvinfo : EIATTR_MAX_THREADS
	.align		4
.L_49:
        /*09dc*/ 	.byte	0x04, 0x05
        /*09de*/ 	.short	(.L_51 - .L_50)
.L_50:
        /*09e0*/ 	.word	0x00000100
        /*09e4*/ 	.word	0x00000001
        /*09e8*/ 	.word	0x00000001


	//----- nvinfo : EIATTR_CRS_STACK_SIZE
	.align		4
.L_51:
        /*09ec*/ 	.byte	0x04, 0x1e
        /*09ee*/ 	.short	(.L_53 - .L_52)
.L_52:
        /*09f0*/ 	.word	0x00000000


	//----- nvinfo : EIATTR_CBANK_PARAM_SIZE
	.align		4
.L_53:
        /*09f4*/ 	.byte	0x03, 0x19
        /*09f6*/ 	.short	0x0800


	//----- nvinfo : EIATTR_PARAM_CBANK
	.align		4
        /*09f8*/ 	.byte	0x04, 0x0a
        /*09fa*/ 	.short	(.L_55 - .L_54)
	.align		4
.L_54:
        /*09fc*/ 	.word	index@(.nv.constant0._ZN7cutlass13device_kernelINS_4gemm6kernel13GemmUniversalIN4cute5tupleIJiiiiEEENS1_10collective13CollectiveMmaINS1_35MainloopSm100TmaUmmaWarpSpecializedILi4ELi2ELi4ENS5_IJNS4_1CILi2EEENSA_ILi1EEESC_EEEEENS5_IJNSA_ILi64EEENSA_ILi256EEESF_EEENS_6half_tENS5_IJlSC_lEEESI_SJ_NS4_8TiledMMAINS4_8MMA_AtomIJNS4_20SM100_MMA_F16BF16_SSISI_SI_fLi64ELi256ELNS4_4UMMA5MajorE0ELSO_0ELNSN_7ScaleInE0ELSP_0EEEEEENS4_6LayoutINS5_IJSC_SC_SC_EEENS5_IJNSA_ILi0EEESU_SU_EEEEENS5_IJNS4_10UnderscoreESX_SX_EEEEENS4_13SM90_TMA_LOADENS4_14ComposedLayoutINS4_7SwizzleILi3ELi4ELi3EEENS4_18smem_ptr_flag_bitsILi16EEENSS_INS5_IJNSA_ILi8EEESF_EEENS5_IJSF_SC_EEEEEEEvNS4_8identityENS4_23SM90_TMA_LOAD_MULTICASTES1A_vS1B_EENS_8epilogue10collective18CollectiveEpilogueINS1E_23Sm100TmaWarpSpecializedILi4ELi2ELi32ELb1ELb0EEEJSH_NS5_IJNSS_ISF_SC_EES1J_EEESI_SJ_SI_SJ_NS1E_6fusion15FusionCallbacksIS1I_NS1L_17LinearCombinationISI_fSI_fLNS_15FloatRoundStyleE2EEESH_S1K_JEEENS4_5SM1004TMEM4LOAD26SM100_TMEM_LOAD_16dp256b8xES10_S1A_NS4_17SM75_U32x4_LDSM_NENS4_14SM90_TMA_STOREES1A_NS4_17SM90_U32x4_STSM_NENS4_39AutoVectorizingCopyWithAssumedAlignmentILi128EEEEEEvvEEEEvNT_6ParamsE)
        /*0a00*/ 	.short	0x0380
        /*0a02*/ 	.short	0x0800


	//----- nvinfo : EIATTR_SW_WAR
	.align		4
.L_55:
        /*0a04*/ 	.byte	0x04, 0x36
        /*0a06*/ 	.short	(.L_57 - .L_56)
.L_56:
        /*0a08*/ 	.word	0x00000008
.L_57:


//--------------------- .nv.callgraph             --------------------------
	.section	.nv.callgraph,"",@"SHT_CUDA_CALLGRAPH"
	.align	4
	.sectionentsize	8
	.align		4
        /*0000*/ 	.word	0x00000000
	.align		4
        /*0004*/ 	.word	0xffffffff
	.align		4
        /*0008*/ 	.word	index@(_ZN7cutlass13device_kernelINS_4gemm6kernel13GemmUniversalIN4cute5tupleIJiiiiEEENS1_10collective13CollectiveMmaINS1_35MainloopSm100TmaUmmaWarpSpecializedILi4ELi2ELi4ENS5_IJNS4_1CILi2EEENSA_ILi1EEESC_EEEEENS5_IJNSA_ILi64EEENSA_ILi256EEESF_EEENS_6half_tENS5_IJlSC_lEEESI_SJ_NS4_8TiledMMAINS4_8MMA_AtomIJNS4_20SM100_MMA_F16BF16_SSISI_SI_fLi64ELi256ELNS4_4UMMA5MajorE0ELSO_0ELNSN_7ScaleInE0ELSP_0EEEEEENS4_6LayoutINS5_IJSC_SC_SC_EEENS5_IJNSA_ILi0EEESU_SU_EEEEENS5_IJNS4_10UnderscoreESX_SX_EEEEENS4_13SM90_TMA_LOADENS4_14ComposedLayoutINS4_7SwizzleILi3ELi4ELi3EEENS4_18smem_ptr_flag_bitsILi16EEENSS_INS5_IJNSA_ILi8EEESF_EEENS5_IJSF_SC_EEEEEEEvNS4_8identityENS4_23SM90_TMA_LOAD_MULTICASTES1A_vS1B_EENS_8epilogue10collective18CollectiveEpilogueINS1E_23Sm100TmaWarpSpecializedILi4ELi2ELi32ELb1ELb0EEEJSH_NS5_IJNSS_ISF_SC_EES1J_EEESI_SJ_SI_SJ_NS1E_6fusion15FusionCallbacksIS1I_NS1L_17LinearCombinationISI_fSI_fLNS_15FloatRoundStyleE2EEESH_S1K_JEEENS4_5SM1004TMEM4LOAD26SM100_TMEM_LOAD_16dp256b8xES10_S1A_NS4_17SM75_U32x4_LDSM_NENS4_14SM90_TMA_STOREES1A_NS4_17SM90_U32x4_STSM_NENS4_39AutoVectorizingCopyWithAssumedAlignmentILi128EEEEEEvvEEEEvNT_6ParamsE)
	.align		4
        /*000c*/ 	.word	index@(__assertfail)
	.align		4
        /*0010*/ 	.word	0x00000000
	.align		4
        /*0014*/ 	.word	0xfffffffe
	.align		4
        /*0018*/ 	.word	0x00000000
	.align		4
        /*001c*/ 	.word	0xfffffffd
	.align		4
        /*0020*/ 	.word	0x00000000
	.align		4
        /*0024*/ 	.word	0xfffffffc


//--------------------- .nv.constant4             --------------------------
	.section	.nv.constant4,"a",@progbits
	.align	8
	.align		8
.nv.constant4:
        /*0000*/ 	.dword	__assertfail
	.align		8
        /*0008*/ 	.dword	__unnamed_1
	.align		8
        /*0010*/ 	.dword	__unnamed_2
	.align		8
        /*0018*/ 	.dword	_ZN40_INTERNAL_5540fe2b_4_k_cu_a64161e9_165904cuda3std3__45__cpo5beginE
	.align		8
        /*0020*/ 	.dword	_ZN40_INTERNAL_5540fe2b_4_k_cu_a64161e9_165904cuda3std3__45__cpo3endE
	.align		8
        /*0028*/ 	.dword	_ZN40_INTERNAL_5540fe2b_4_k_cu_a64161e9_165904cuda3std3__45__cpo6cbeginE
	.align		8
        /*0030*/ 	.dword	_ZN40_INTERNAL_5540fe2b_4_k_cu_a64161e9_165904cuda3std3__45__cpo4cendE
	.align		8
        /*0038*/ 	.dword	_ZN40_INTERNAL_5540fe2b_4_k_cu_a64161e9_165904cuda3std3__442_GLOBAL__N__5540fe2b_4_k_cu_a64161e9_165906ignoreE
	.align		8
        /*0040*/ 	.dword	_ZN40_INTERNAL_5540fe2b_4_k_cu_a64161e9_165904cuda3std3__419piecewise_constructE
	.align		8
        /*0048*/ 	.dword	_ZN40_INTERNAL_5540fe2b_4_k_cu_a64161e9_165904cuda3std3__48in_placeE
	.align		8
        /*0050*/ 	.dword	_ZN40_INTERNAL_5540fe2b_4_k_cu_a64161e9_165904cuda3std6ranges3__45__cpo4swapE
	.align		8
        /*0058*/ 	.dword	_ZN40_INTERNAL_5540fe2b_4_k_cu_a64161e9_165904cuda3std6ranges3__45__cpo9iter_moveE
	.align		8
        /*0060*/ 	.dword	_ZN40_INTERNAL_5540fe2b_4_k_cu_a64161e9_165904cute7productE
	.align		8
        /*0068*/ 	.dword	_ZN40_INTERNAL_5540fe2b_4_k_cu_a64161e9_165904cute1_E
	.align		8
        /*0070*/ 	.dword	$str$25
	.align		8
        /*0078*/ 	.dword	$str$26
	.align		8
        /*0080*/ 	.dword	$str$27
	.align		8
        /*0088*/ 	.dword	$str$28


//--------------------- .text._ZN7cutlass13device_kernelINS_4gemm6kernel13GemmUniversalIN4cute5tupleIJiiiiEEENS1_10collective13CollectiveMmaINS1_35MainloopSm100TmaUmmaWarpSpecializedILi4ELi2ELi4ENS5_IJNS4_1CILi2EEENSA_ILi1EEESC_EEEEENS5_IJNSA_ILi64EEENSA_ILi256EEESF_EEENS_6half_tENS5_IJlSC_lEEESI_SJ_NS4_8TiledMMAINS4_8MMA_AtomIJNS4_20SM100_MMA_F16BF16_SSISI_SI_fLi64ELi256ELNS4_4UMMA5MajorE0ELSO_0ELNSN_7ScaleInE0ELSP_0EEEEEENS4_6LayoutINS5_IJSC_SC_SC_EEENS5_IJNSA_ILi0EEESU_SU_EEEEENS5_IJNS4_10UnderscoreESX_SX_EEEEENS4_13SM90_TMA_LOADENS4_14ComposedLayoutINS4_7SwizzleILi3ELi4ELi3EEENS4_18smem_ptr_flag_bitsILi16EEENSS_INS5_IJNSA_ILi8EEESF_EEENS5_IJSF_SC_EEEEEEEvNS4_8identityENS4_23SM90_TMA_LOAD_MULTICASTES1A_vS1B_EENS_8epilogue10collective18CollectiveEpilogueINS1E_23Sm100TmaWarpSpecializedILi4ELi2ELi32ELb1ELb0EEEJSH_NS5_IJNSS_ISF_SC_EES1J_EEESI_SJ_SI_SJ_NS1E_6fusion15FusionCallbacksIS1I_NS1L_17LinearCombinationISI_fSI_fLNS_15FloatRoundStyleE2EEESH_S1K_JEEENS4_5SM1004TMEM4LOAD26SM100_TMEM_LOAD_16dp256b8xES10_S1A_NS4_17SM75_U32x4_LDSM_NENS4_14SM90_TMA_STOREES1A_NS4_17SM90_U32x4_STSM_NENS4_39AutoVectorizingCopyWithAssumedAlignmentILi128EEEEEEvvEEEEvNT_6ParamsE --------------------------
	.section	.text._ZN7cutlass13device_kernelINS_4gemm6kernel13GemmUniversalIN4cute5tupleIJiiiiEEENS1_10collective13CollectiveMmaINS1_35MainloopSm100TmaUmmaWarpSpecializedILi4ELi2ELi4ENS5_IJNS4_1CILi2EEENSA_ILi1EEESC_EEEEENS5_IJNSA_ILi64EEENSA_ILi256EEESF_EEENS_6half_tENS5_IJlSC_lEEESI_SJ_NS4_8TiledMMAINS4_8MMA_AtomIJNS4_20SM100_MMA_F16BF16_SSISI_SI_fLi64ELi256ELNS4_4UMMA5MajorE0ELSO_0ELNSN_7ScaleInE0ELSP_0EEEEEENS4_6LayoutINS5_IJSC_SC_SC_EEENS5_IJNSA_ILi0EEESU_SU_EEEEENS5_IJNS4_10UnderscoreESX_SX_EEEEENS4_13SM90_TMA_LOADENS4_14ComposedLayoutINS4_7SwizzleILi3ELi4ELi3EEENS4_18smem_ptr_flag_bitsILi16EEENSS_INS5_IJNSA_ILi8EEESF_EEENS5_IJSF_SC_EEEEEEEvNS4_8identityENS4_23SM90_TMA_LOAD_MULTICASTES1A_vS1B_EENS_8epilogue10collective18CollectiveEpilogueINS1E_23Sm100TmaWarpSpecializedILi4ELi2ELi32ELb1ELb0EEEJSH_NS5_IJNSS_ISF_SC_EES1J_EEESI_SJ_SI_SJ_NS1E_6fusion15FusionCallbacksIS1I_NS1L_17LinearCombinationISI_fSI_fLNS_15FloatRoundStyleE2EEESH_S1K_JEEENS4_5SM1004TMEM4LOAD26SM100_TMEM_LOAD_16dp256b8xES10_S1A_NS4_17SM75_U32x4_LDSM_NENS4_14SM90_TMA_STOREES1A_NS4_17SM90_U32x4_STSM_NENS4_39AutoVectorizingCopyWithAssumedAlignmentILi128EEEEEEvvEEEEvNT_6ParamsE,"ax",@progbits
	.align	128
.text._ZN7cutlass13device_kernelINS_4gemm6kernel13GemmUniversalIN4cute5tupleIJiiiiEEENS1_10collective13CollectiveMmaINS1_35MainloopSm100TmaUmmaWarpSpecializedILi4ELi2ELi4ENS5_IJNS4_1CILi2EEENSA_ILi1EEESC_EEEEENS5_IJNSA_ILi64EEENSA_ILi256EEESF_EEENS_6half_tENS5_IJlSC_lEEESI_SJ_NS4_8TiledMMAINS4_8MMA_AtomIJNS4_20SM100_MMA_F16BF16_SSISI_SI_fLi64ELi256ELNS4_4UMMA5MajorE0ELSO_0ELNSN_7ScaleInE0ELSP_0EEEEEENS4_6LayoutINS5_IJSC_SC_SC_EEENS5_IJNSA_ILi0EEESU_SU_EEEEENS5_IJNS4_10UnderscoreESX_SX_EEEEENS4_13SM90_TMA_LOADENS4_14ComposedLayoutINS4_7SwizzleILi3ELi4ELi3EEENS4_18smem_ptr_flag_bitsILi16EEENSS_INS5_IJNSA_ILi8EEESF_EEENS5_IJSF_SC_EEEEEEEvNS4_8identityENS4_23SM90_TMA_LOAD_MULTICASTES1A_vS1B_EENS_8epilogue10collective18CollectiveEpilogueINS1E_23Sm100TmaWarpSpecializedILi4ELi2ELi32ELb1ELb0EEEJSH_NS5_IJNSS_ISF_SC_EES1J_EEESI_SJ_SI_SJ_NS1E_6fusion15FusionCallbacksIS1I_NS1L_17LinearCombinationISI_fSI_fLNS_15FloatRoundStyleE2EEESH_S1K_JEEENS4_5SM1004TMEM4LOAD26SM100_TMEM_LOAD_16dp256b8xES10_S1A_NS4_17SM75_U32x4_LDSM_NENS4_14SM90_TMA_STOREES1A_NS4_17SM90_U32x4_STSM_NENS4_39AutoVectorizingCopyWithAssumedAlignmentILi128EEEEEEvvEEEEvNT_6ParamsE:
        .type           _ZN7cutlass13device_kernelINS_4gemm6kernel13GemmUniversalIN4cute5tupleIJiiiiEEENS1_10collective13CollectiveMmaINS1_35MainloopSm100TmaUmmaWarpSpecializedILi4ELi2ELi4ENS5_IJNS4_1CILi2EEENSA_ILi1EEESC_EEEEENS5_IJNSA_ILi64EEENSA_ILi256EEESF_EEENS_6half_tENS5_IJlSC_lEEESI_SJ_NS4_8TiledMMAINS4_8MMA_AtomIJNS4_20SM100_MMA_F16BF16_SSISI_SI_fLi64ELi256ELNS4_4UMMA5MajorE0ELSO_0ELNSN_7ScaleInE0ELSP_0EEEEEENS4_6LayoutINS5_IJSC_SC_SC_EEENS5_IJNSA_ILi0EEESU_SU_EEEEENS5_IJNS4_10UnderscoreESX_SX_EEEEENS4_13SM90_TMA_LOADENS4_14ComposedLayoutINS4_7SwizzleILi3ELi4ELi3EEENS4_18smem_ptr_flag_bitsILi16EEENSS_INS5_IJNSA_ILi8EEESF_EEENS5_IJSF_SC_EEEEEEEvNS4_8identityENS4_23SM90_TMA_LOAD_MULTICASTES1A_vS1B_EENS_8epilogue10collective18CollectiveEpilogueINS1E_23Sm100TmaWarpSpecializedILi4ELi2ELi32ELb1ELb0EEEJSH_NS5_IJNSS_ISF_SC_EES1J_EEESI_SJ_SI_SJ_NS1E_6fusion15FusionCallbacksIS1I_NS1L_17LinearCombinationISI_fSI_fLNS_15FloatRoundStyleE2EEESH_S1K_JEEENS4_5SM1004TMEM4LOAD26SM100_TMEM_LOAD_16dp256b8xES10_S1A_NS4_17SM75_U32x4_LDSM_NENS4_14SM90_TMA_STOREES1A_NS4_17SM90_U32x4_STSM_NENS4_39AutoVectorizingCopyWithAssumedAlignmentILi128EEEEEEvvEEEEvNT_6ParamsE,@function
        .size           _ZN7cutlass13device_kernelINS_4gemm6kernel13GemmUniversalIN4cute5tupleIJiiiiEEENS1_10collective13CollectiveMmaINS1_35MainloopSm100TmaUmmaWarpSpecializedILi4ELi2ELi4ENS5_IJNS4_1CILi2EEENSA_ILi1EEESC_EEEEENS5_IJNSA_ILi64EEENSA_ILi256EEESF_EEENS_6half_tENS5_IJlSC_lEEESI_SJ_NS4_8TiledMMAINS4_8MMA_AtomIJNS4_20SM100_MMA_F16BF16_SSISI_SI_fLi64ELi256ELNS4_4UMMA5MajorE0ELSO_0ELNSN_7ScaleInE0ELSP_0EEEEEENS4_6LayoutINS5_IJSC_SC_SC_EEENS5_IJNSA_ILi0EEESU_SU_EEEEENS5_IJNS4_10UnderscoreESX_SX_EEEEENS4_13SM90_TMA_LOADENS4_14ComposedLayoutINS4_7SwizzleILi3ELi4ELi3EEENS4_18smem_ptr_flag_bitsILi16EEENSS_INS5_IJNSA_ILi8EEESF_EEENS5_IJSF_SC_EEEEEEEvNS4_8identityENS4_23SM90_TMA_LOAD_MULTICASTES1A_vS1B_EENS_8epilogue10collective18CollectiveEpilogueINS1E_23Sm100TmaWarpSpecializedILi4ELi2ELi32ELb1ELb0EEEJSH_NS5_IJNSS_ISF_SC_EES1J_EEESI_SJ_SI_SJ_NS1E_6fusion15FusionCallbacksIS1I_NS1L_17LinearCombinationISI_fSI_fLNS_15FloatRoundStyleE2EEESH_S1K_JEEENS4_5SM1004TMEM4LOAD26SM100_TMEM_LOAD_16dp256b8xES10_S1A_NS4_17SM75_U32x4_LDSM_NENS4_14SM90_TMA_STOREES1A_NS4_17SM90_U32x4_STSM_NENS4_39AutoVectorizingCopyWithAssumedAlignmentILi128EEEEEEvvEEEEvNT_6ParamsE,(.L_x_183 - _ZN7cutlass13device_kernelINS_4gemm6kernel13GemmUniversalIN4cute5tupleIJiiiiEEENS1_10collective13CollectiveMmaINS1_35MainloopSm100TmaUmmaWarpSpecializedILi4ELi2ELi4ENS5_IJNS4_1CILi2EEENSA_ILi1EEESC_EEEEENS5_IJNSA_ILi64EEENSA_ILi256EEESF_EEENS_6half_tENS5_IJlSC_lEEESI_SJ_NS4_8TiledMMAINS4_8MMA_AtomIJNS4_20SM100_MMA_F16BF16_SSISI_SI_fLi64ELi256ELNS4_4UMMA5MajorE0ELSO_0ELNSN_7ScaleInE0ELSP_0EEEEEENS4_6LayoutINS5_IJSC_SC_SC_EEENS5_IJNSA_ILi0EEESU_SU_EEEEENS5_IJNS4_10UnderscoreESX_SX_EEEEENS4_13SM90_TMA_LOADENS4_14ComposedLayoutINS4_7SwizzleILi3ELi4ELi3EEENS4_18smem_ptr_flag_bitsILi16EEENSS_INS5_IJNSA_ILi8EEESF_EEENS5_IJSF_SC_EEEEEEEvNS4_8identityENS4_23SM90_TMA_LOAD_MULTICASTES1A_vS1B_EENS_8epilogue10collective18CollectiveEpilogueINS1E_23Sm100TmaWarpSpecializedILi4ELi2ELi32ELb1ELb0EEEJSH_NS5_IJNSS_ISF_SC_EES1J_EEESI_SJ_SI_SJ_NS1E_6fusion15FusionCallbacksIS1I_NS1L_17LinearCombinationISI_fSI_fLNS_15FloatRoundStyleE2EEESH_S1K_JEEENS4_5SM1004TMEM4LOAD26SM100_TMEM_LOAD_16dp256b8xES10_S1A_NS4_17SM75_U32x4_LDSM_NENS4_14SM90_TMA_STOREES1A_NS4_17SM90_U32x4_STSM_NENS4_39AutoVectorizingCopyWithAssumedAlignmentILi128EEEEEEvvEEEEvNT_6ParamsE)
        .other          _ZN7cutlass13device_kernelINS_4gemm6kernel13GemmUniversalIN4cute5tupleIJiiiiEEENS1_10collective13CollectiveMmaINS1_35MainloopSm100TmaUmmaWarpSpecializedILi4ELi2ELi4ENS5_IJNS4_1CILi2EEENSA_ILi1EEESC_EEEEENS5_IJNSA_ILi64EEENSA_ILi256EEESF_EEENS_6half_tENS5_IJlSC_lEEESI_SJ_NS4_8TiledMMAINS4_8MMA_AtomIJNS4_20SM100_MMA_F16BF16_SSISI_SI_fLi64ELi256ELNS4_4UMMA5MajorE0ELSO_0ELNSN_7ScaleInE0ELSP_0EEEEEENS4_6LayoutINS5_IJSC_SC_SC_EEENS5_IJNSA_ILi0EEESU_SU_EEEEENS5_IJNS4_10UnderscoreESX_SX_EEEEENS4_13SM90_TMA_LOADENS4_14ComposedLayoutINS4_7SwizzleILi3ELi4ELi3EEENS4_18smem_ptr_flag_bitsILi16EEENSS_INS5_IJNSA_ILi8EEESF_EEENS5_IJSF_SC_EEEEEEEvNS4_8identityENS4_23SM90_TMA_LOAD_MULTICASTES1A_vS1B_EENS_8epilogue10collective18CollectiveEpilogueINS1E_23Sm100TmaWarpSpecializedILi4ELi2ELi32ELb1ELb0EEEJSH_NS5_IJNSS_ISF_SC_EES1J_EEESI_SJ_SI_SJ_NS1E_6fusion15FusionCallbacksIS1I_NS1L_17LinearCombinationISI_fSI_fLNS_15FloatRoundStyleE2EEESH_S1K_JEEENS4_5SM1004TMEM4LOAD26SM100_TMEM_LOAD_16dp256b8xES10_S1A_NS4_17SM75_U32x4_LDSM_NENS4_14SM90_TMA_STOREES1A_NS4_17SM90_U32x4_STSM_NENS4_39AutoVectorizingCopyWithAssumedAlignmentILi128EEEEEEvvEEEEvNT_6ParamsE,@"STO_CUDA_ENTRY STV_DEFAULT"
_ZN7cutlass13device_kernelINS_4gemm6kernel13GemmUniversalIN4cute5tupleIJiiiiEEENS1_10collective13CollectiveMmaINS1_35MainloopSm100TmaUmmaWarpSpecializedILi4ELi2ELi4ENS5_IJNS4_1CILi2EEENSA_ILi1EEESC_EEEEENS5_IJNSA_ILi64EEENSA_ILi256EEESF_EEENS_6half_tENS5_IJlSC_lEEESI_SJ_NS4_8TiledMMAINS4_8MMA_AtomIJNS4_20SM100_MMA_F16BF16_SSISI_SI_fLi64ELi256ELNS4_4UMMA5MajorE0ELSO_0ELNSN_7ScaleInE0ELSP_0EEEEEENS4_6LayoutINS5_IJSC_SC_SC_EEENS5_IJNSA_ILi0EEESU_SU_EEEEENS5_IJNS4_10UnderscoreESX_SX_EEEEENS4_13SM90_TMA_LOADENS4_14ComposedLayoutINS4_7SwizzleILi3ELi4ELi3EEENS4_18smem_ptr_flag_bitsILi16EEENSS_INS5_IJNSA_ILi8EEESF_EEENS5_IJSF_SC_EEEEEEEvNS4_8identityENS4_23SM90_TMA_LOAD_MULTICASTES1A_vS1B_EENS_8epilogue10collective18CollectiveEpilogueINS1E_23Sm100TmaWarpSpecializedILi4ELi2ELi32ELb1ELb0EEEJSH_NS5_IJNSS_ISF_SC_EES1J_EEESI_SJ_SI_SJ_NS1E_6fusion15FusionCallbacksIS1I_NS1L_17LinearCombinationISI_fSI_fLNS_15FloatRoundStyleE2EEESH_S1K_JEEENS4_5SM1004TMEM4LOAD26SM100_TMEM_LOAD_16dp256b8xES10_S1A_NS4_17SM75_U32x4_LDSM_NENS4_14SM90_TMA_STOREES1A_NS4_17SM90_U32x4_STSM_NENS4_39AutoVectorizingCopyWithAssumedAlignmentILi128EEEEEEvvEEEEvNT_6ParamsE:
[----:B------:R-:W1:Y:S01]  /*0000*/  LDC R1, c[0x0][0x37c] ;  /* 0x0000df00ff017b82 */ /* 0x000e620000000800 */
[----:B------:R-:W2:Y:S01]  /*0010*/  S2R R94, SR_TID.X ;  /* 0x00000000005e7919 */ /* 0x000ea20000002100 */
[----:B------:R-:W3:Y:S01]  /*0020*/  LDCU.64 UR8, c[0x0][0x890] ;  /* 0x00011200ff0877ac */ /* 0x000ee20008000a00 */
[----:B------:R-:W-:Y:S02]  /*0030*/  PRMT R81, RZ, 0x7610, R81 ;  /* 0x00007610ff517816 */ /* 0x000fe40000000051 */
[----:B------:R-:W-:Y:S01]  /*0040*/  ELECT P3, URZ, PT ;  /* 0x0000000000ff782f */ /* 0x000fe20003860000 */
[----:B---3--:R-:W-:-:S04]  /*0050*/  UISETP.NE.U32.AND UP0, UPT, UR8, URZ, UPT ;  /* 0x000000ff0800728c */ /* 0x008fc8000bf05070 */
[----:B------:R-:W-:Y:S01]  /*0060*/  UISETP.NE.AND.EX UP0, UPT, UR9, URZ, UPT, UP0 ;  /* 0x000000ff0900728c */ /* 0x000fe2000bf05300 */
[----:B--2---:R-:W-:-:S05]  /*0070*/  SHF.R.U32.HI R82, RZ, 0x5, R94 ;  /* 0x00000005ff527819 */ /* 0x004fca000001165e */
[----:B------:R-:W2:Y:S02]  /*0080*/  SHFL.IDX PT, R0, R82, RZ, 0x1f ;  /* 0x00001fff52007589 */ /* 0x000ea400000e0000 */
[----:B--2---:R-:W-:Y:S01]  /*0090*/  R2UR UR18, R0 ;  /* 0x00000000001272ca */ /* 0x004fe200000e0000 */
[----:B-1----:R-:W-:-:S14]  /*00a0*/  BRA.U UP0, `(.L_x_0) ;  /* 0x0000000100307547 */ /* 0x002fdc000b800000 */
[----:B------:R-:W1:Y:S02]  /*00b0*/  LDCU.64 UR4, c[0x0][0x888] ;  /* 0x00011100ff0477ac */ /* 0x000e640008000a00 */
[----:B-1----:R-:W-:-:S04]  /*00c0*/  UISETP.NE.U32.AND UP0, UPT, UR4, URZ, UPT ;  /* 0x000000ff0400728c */ /* 0x002fc8000bf05070 */
[----:B------:R-:W-:-:S09]  /*00d0*/  UISETP.NE.AND.EX UP0, UPT, UR5, URZ, UPT, UP0 ;  /* 0x000000ff0500728c */ /* 0x000fd2000bf05300 */
[----:B------:R-:W-:Y:S05]  /*00e0*/  BRA.U !UP0, `(.L_x_1) ;  /* 0x0000000108147547 */ /* 0x000fea000b800000 */
[----:B------:R-:W1:Y:S01]  /*00f0*/  LDC.64 R2, c[0x0][0x888] ;  /* 0x00022200ff027b82 */ /* 0x000e620000000a00 */
[----:B------:R-:W1:Y:S02]  /*0100*/  LDCU.64 UR4, c[0x0][0x358] ;  /* 0x00006b00ff0477ac */ /* 0x000e640008000a00 */
[----:B-1----:R1:W5:Y:S01]  /*0110*/  LDG.E R41, desc[UR4][R2.64] ;  /* 0x0000000402297981 */ /* 0x002362000c1e1900 */
[----:B------:R-:W-:Y:S01]  /*0120*/  HFMA2 R81, -RZ, RZ, 0, 5.9604644775390625e-08 ;  /* 0x00000001ff517431 */ /* 0x000fe200000001ff */
[----:B------:R-:W-:Y:S05]  /*0130*/  BRA `(.L_x_0) ;  /* 0x00000000000c7947 */ /* 0x000fea0003800000 */
.L_x_1:
[----:B------:R-:W1:Y:S01]  /*0140*/  LDCU UR4, c[0x0][0x880] ;  /* 0x00011000ff0477ac */ /* 0x000e620008000800 */
[----:B------:R-:W-:Y:S01]  /*0150*/  HFMA2 R81, -RZ, RZ, 0, 5.9604644775390625e-08 ;  /* 0x00000001ff517431 */ /* 0x000fe200000001ff */
[----:B-1----:R-:W-:-:S07]  /*0160*/  MOV R41, UR4 ;  /* 0x0000000400297c02 */ /* 0x002fce0008000f00 */
.L_x_0:
[----:B------:R-:W2:Y:S02]  /*0170*/  LDCU.64 UR4, c[0x0][0x8b0] ;  /* 0x00011600ff0477ac */ /* 0x000ea40008000a00 */
[----:B--2---:R-:W-:-:S04]  /*0180*/  UISETP.NE.U32.AND UP0, UPT, UR4, URZ, UPT ;  /* 0x000000ff0400728c */ /* 0x004fc8000bf05070 */
[----:B------:R-:W-:-:S09]  /*0190*/  UISETP.NE.AND.EX UP0, UPT, UR5, URZ, UPT, UP0 ;  /* 0x000000ff0500728c */ /* 0x000fd2000bf05300 */
[----:B------:R-:W-:Y:S05]  /*01a0*/  BRA.U UP0, `(.L_x_2) ;  /* 0x0000000100287547 */ /* 0x000fea000b800000 */
[----:B------:R-:W2:Y:S02]  /*01b0*/  LDCU.64 UR4, c[0x0][0x8a8] ;  /* 0x00011500ff0477ac */ /* 0x000ea40008000a00 */
[----:B--2---:R-:W-:-:S04]  /*01c0*/  UISETP.NE.U32.AND UP0, UPT, UR4, URZ, UPT ;  /* 0x000000ff0400728c */ /* 0x004fc8000bf05070 */
[----:B------:R-:W-:-:S09]  /*01d0*/  UISETP.NE.AND.EX UP0, UPT, UR5, URZ, UPT, UP0 ;  /* 0x000000ff0500728c */ /* 0x000fd2000bf05300 */
[----:B------:R-:W-:Y:S05]  /*01e0*/  BRA.U !UP0, `(.L_x_3) ;  /* 0x0000000108107547 */ /* 0x000fea000b800000 */
[----:B------:R-:W2:Y:S01]  /*01f0*/  LDC.64 R38, c[0x0][0x8a8] ;  /* 0x00022a00ff267b82 */ /* 0x000ea20000000a00 */
[----:B------:R-:W2:Y:S02]  /*0200*/  LDCU.64 UR4, c[0x0][0x358] ;  /* 0x00006b00ff0477ac */ /* 0x000ea40008000a00 */
[----:B--2---:R2:W5:Y:S01]  /*0210*/  LDG.E R38, desc[UR4][R38.64] ;  /* 0x0000000426267981 */ /* 0x004562000c1e1900 */
[----:B------:R-:W-:Y:S05]  /*0220*/  BRA `(.L_x_2) ;  /* 0x0000000000087947 */ /* 0x000fea0003800000 */
.L_x_3:
[----:B------:R-:W2:Y:S02]  /*0230*/  LDCU UR4, c[0x0][0x8a0] ;  /* 0x00011400ff0477ac */ /* 0x000ea40008000800 */
[----:B--2---:R-:W-:Y:S02]  /*0240*/  MOV R38, UR4 ;  /* 0x0000000400267c02 */ /* 0x004fe40008000f00 */
.L_x_2:
[----:B------:R-:W-:Y:S01]  /*0250*/  IMAD.U32 R0, RZ, RZ, UR18 ;  /* 0x00000012ff007e24 */ /* 0x000fe2000f8e00ff */
[----:B------:R-:W-:Y:S04]  /*0260*/  BSSY.RECONVERGENT B0, `(.L_x_4) ;  /* 0x000000c000007945 */ /* 0x000fe80003800200 */
[C---:B------:R-:W-:Y:S02]  /*0270*/  ISETP.NE.OR P1, PT, R0.reuse, 0x1, !P3 ;  /* 0x000000010000780c */ /* 0x040fe40005f25670 */
[----:B------:R-:W-:-:S11]  /*0280*/  ISETP.NE.OR P0, PT, R0, 0x3, !P3 ;  /* 0x000000030000780c */ /* 0x000fd60005f05670 */
[----:B------:R-:W-:Y:S05]  /*0290*/  @P1 BRA `(.L_x_5) ;  /* 0x0000000000201947 */ /* 0x000fea0003800000 */
[----:B------:R-:W3:Y:S02]  /*02a0*/  LDCU.64 UR4, c[0x0][0x348] ;  /* 0x00006900ff0477ac */ /* 0x000ee40008000a00 */
[----:B---3--:R-:W-:Y:S02]  /*02b0*/  UIADD3 UR6, UP1, UPT, UR4, 0x80, URZ ;  /* 0x0000008004067890 */ /* 0x008fe4000ff3e0ff */
[----:B------:R-:W-:Y:S02]  /*02c0*/  UIADD3 UR4, UP0, UPT, UR4, 0x180, URZ ;  /* 0x0000018004047890 */ /* 0x000fe4000ff1e0ff */
[----:B------:R-:W-:Y:S02]  /*02d0*/  UIADD3.X UR7, UPT, UPT, URZ, UR5, URZ, UP1, !UPT ;  /* 0x00000005ff077290 */ /* 0x000fe40008ffe4ff */
[----:B------:R-:W-:-:S07]  /*02e0*/  UIADD3.X UR5, UPT, UPT, URZ, UR5, URZ, UP0, !UPT ;  /* 0x00000005ff057290 */ /* 0x000fce00087fe4ff */
[----:B------:R3:W-:Y:S02]  /*02f0*/  UTMACCTL.PF [UR6] ;  /* 0x00000000060079b9 */ /* 0x0007e40008040000 */
[----:B------:R3:W-:Y:S02]  /*0300*/  UTMACCTL.PF [UR4] ;  /* 0x00000000040079b9 */ /* 0x0007e40008040000 */
[----:B---3--:R-:W-:Y:S01]  /*0310*/  NOP ;  /* 0x0000000000007918 */ /* 0x008fe20000000000 */
.L_x_5:
[----:B------:R-:W-:Y:S05]  /*0320*/  BSYNC.RECONVERGENT B0 ;  /* 0x0000000000007941 */ /* 0x000fea0003800200 */
.L_x_4:
[----:B------:R-:W-:Y:S04]  /*0330*/  BSSY.RECONVERGENT B0, `(.L_x_6) ;  /* 0x000000a000007945 */ /* 0x000fe80003800200 */
        /* <DEDUP_REMOVED lines=9> */
.L_x_7:
[----:B------:R-:W-:Y:S05]  /*03d0*/  BSYNC.RECONVERGENT B0 ;  /* 0x0000000000007941 */ /* 0x000fea0003800200 */
.L_x_6:
[----:B------:R-:W3:Y:S01]  /*03e0*/  LDCU.64 UR4, c[0x0][0x888] ;  /* 0x00011100ff0477ac */ /* 0x000ee20008000a00 */
[----:B------:R-:W-:Y:S02]  /*03f0*/  UISETP.EQ.U32.AND UP2, UPT, UR8, URZ, UPT ;  /* 0x000000ff0800728c */ /* 0x000fe4000bf42070 */
[----:B------:R-:W-:Y:S02]  /*0400*/  UPLOP3.LUT UP3, UPT, UPT, UPT, UPT, 0x80, 0x8 ;  /* 0x000000000008789c */ /* 0x000fe40003f6f070 */
[----:B---3--:R-:W-:-:S04]  /*0410*/  UISETP.NE.U32.AND UP0, UPT, UR4, URZ, UPT ;  /* 0x000000ff0400728c */ /* 0x008fc8000bf05070 */
[----:B------:R-:W-:-:S04]  /*0420*/  UISETP.NE.AND.EX UP1, UPT, UR5, URZ, UPT, UP0 ;  /* 0x000000ff0500728c */ /* 0x000fc8000bf25300 */
[----:B------:R-:W-:-:S04]  /*0430*/  UISETP.EQ.OR.EX UP4, UPT, UR9, URZ, !UP1, UP2 ;  /* 0x000000ff0900728c */ /* 0x000fc8000cf82720 */
[----:B------:R-:W-:-:S06]  /*0440*/  UP2UR UR4, UPR, URZ, 0x10 ;  /* 0x00000010ff047883 */ /* 0x000fcc0008000000 */
[----:B------:R-:W-:Y:S01]  /*0450*/  MOV R85, UR4 ;  /* 0x0000000400557c02 */ /* 0x000fe20008000f00 */
[----:B------:R-:W-:Y:S06]  /*0460*/  BRA.U !UP4, `(.L_x_8) ;  /* 0x000000010c207547 */ /* 0x000fec000b800000 */
[----:B------:R-:W-:Y:S01]  /*0470*/  UISETP.NE.U32.AND UP2, UPT, UR8, URZ, UPT ;  /* 0x000000ff0800728c */ /* 0x000fe2000bf45070 */
[----:B-----5:R-:W-:Y:S01]  /*0480*/  FSETP.NEU.AND P0, PT, R41, RZ, PT ;  /* 0x000000ff2900720b */ /* 0x020fe20003f0d000 */
[----:B------:R-:W-:Y:S02]  /*0490*/  USEL UR4, URZ, 0xffffffff, UP1 ;  /* 0xffffffffff047887 */ /* 0x000fe40008800000 */
[----:B------:R-:W-:-:S10]  /*04a0*/  UISETP.NE.AND.EX UP2, UPT, UR9, URZ, UPT, UP2 ;  /* 0x000000ff0900728c */ /* 0x000fd4000bf45320 */
[----:B------:R-:W-:Y:S01]  /*04b0*/  VOTEU.ANY UP0, P0 ;  /* 0x0000000000ff7886 */ /* 0x000fe20000000100 */
[----:B------:R-:W-:-:S04]  /*04c0*/  @!UP2 USEL UR4, URZ, 0xffffffff, UP0 ;  /* 0xffffffffff04a887 */ /* 0x000fc80008000000 */
[----:B------:R-:W-:-:S04]  /*04d0*/  ULOP3.LUT UR4, UR4, 0x1, URZ, 0xc0, !UPT ;  /* 0x0000000104047892 */ /* 0x000fc8000f8ec0ff */
[----:B------:R-:W-:-:S11]  /*04e0*/  UISETP.NE.U32.AND UP3, UPT, UR4, 0x1, UPT ;  /* 0x000000010400788c */ /* 0x000fd6000bf65070 */
.L_x_8:
[----:B-1----:R-:W1:Y:S01]  /*04f0*/  SHFL.IDX PT, R2, R82, RZ, 0x1f ;  /* 0x00001fff52027589 */ /* 0x002e6200000e0000 */
[----:B------:R-:W-:Y:S01]  /*0500*/  UISETP.NE.AND UP6, UPT, UR18, 0x2, UPT ;  /* 0x000000021200788c */ /* 0x000fe2000bfc5270 */
[----:B-1----:R-:W-:-:S13]  /*0510*/  ISETP.NE.AND P0, PT, R2, RZ, PT ;  /* 0x000000ff0200720c */ /* 0x002fda0003f05270 */
[----:B------:R-:W-:Y:S05]  /*0520*/  @P0 BRA `(.L_x_9) ;  /* 0x0000000000580947 */ /* 0x000fea0003800000 */
[----:B------:R-:W1:Y:S01]  /*0530*/  S2UR UR4, SR_CgaCtaId ;  /* 0x00000000000479c3 */ /* 0x000e620000008800 */
[----:B------:R-:W-:Y:S01]  /*0540*/  UMOV UR5, 0x400 ;  /* 0x0000040000057882 */ /* 0x000fe20000000000 */
[----:B------:R-:W-:Y:S01]  /*0550*/  UMOV UR8, 0x1 ;  /* 0x0000000100087882 */ /* 0x000fe20000000000 */
[----:B------:R-:W-:Y:S01]  /*0560*/  UMOV UR6, 0x2 ;  /* 0x0000000200067882 */ /* 0x000fe20000000000 */
[----:B------:R-:W-:-:S04]  /*0570*/  UIADD3 UR8, UPT, UPT, -UR8, 0x100000, URZ ;  /* 0x0010000008087890 */ /* 0x000fc8000fffe1ff */
[----:B------:R-:W-:Y:S02]  /*0580*/  USHF.L.U32 UR9, UR8, 0xb, URZ ;  /* 0x0000000b08097899 */ /* 0x000fe400080006ff */
[----:B------:R-:W-:Y:S02]  /*0590*/  USHF.L.U32 UR8, UR8, 0x1, URZ ;  /* 0x0000000108087899 */ /* 0x000fe400080006ff */
[----:B------:R-:W-:-:S04]  /*05a0*/  UIADD3 UR6, UPT, UPT, -UR6, 0x100000, URZ ;  /* 0x0010000006067890 */ /* 0x000fc8000fffe1ff */
[----:B------:R-:W-:Y:S02]  /*05b0*/  USHF.L.U32 UR7, UR6, 0xb, URZ ;  /* 0x0000000b06077899 */ /* 0x000fe400080006ff */
[----:B------:R-:W-:Y:S01]  /*05c0*/  USHF.L.U32 UR6, UR6, 0x1, URZ ;  /* 0x0000000106067899 */ /* 0x000fe200080006ff */
[----:B------:R-:W-:Y:S01]  /*05d0*/  ELECT P0, URZ, PT ;  /* 0x0000000000ff782f */ /* 0x000fe20003800000 */
[----:B-1----:R-:W-:Y:S01]  /*05e0*/  ULEA UR4, UR4, UR5, 0x18 ;  /* 0x0000000504047291 */ /* 0x002fe2000f8ec0ff */
[----:B------:R-:W1:Y:S11]  /*05f0*/  FENCE.VIEW.ASYNC.S ;  /* 0x00000000000073c6 */ /* 0x000e760000000000 */
[----:B-1----:R1:W3:Y:S01]  /*0600*/  SYNCS.EXCH.64 URZ, [UR4], UR8 ;  /* 0x0000000804ff75b2 */ /* 0x0022e20008000100 */
[----:B------:R1:W4:Y:S01]  /*0610*/  SYNCS.EXCH.64 URZ, [UR4+0x20], UR6 ;  /* 0x0000200604ff75b2 */ /* 0x0003220008000100 */
[----:B------:R1:W1:Y:S01]  /*0620*/  SYNCS.EXCH.64 URZ, [UR4+0x8], UR8 ;  /* 0x0000080804ff75b2 */ /* 0x0002620008000100 */
[----:B------:R1:W1:Y:S01]  /*0630*/  SYNCS.EXCH.64 URZ, [UR4+0x28], UR6 ;  /* 0x0000280604ff75b2 */ /* 0x0002620008000100 */
[----:B------:R1:W1:Y:S01]  /*0640*/  SYNCS.EXCH.64 URZ, [UR4+0x10], UR8 ;  /* 0x0000100804ff75b2 */ /* 0x0002620008000100 */
[----:B------:R1:W1:Y:S01]  /*0650*/  SYNCS.EXCH.64 URZ, [UR4+0x30], UR6 ;  /* 0x0000300604ff75b2 */ /* 0x0002620008000100 */
[----:B------:R1:W1:Y:S01]  /*0660*/  SYNCS.EXCH.64 URZ, [UR4+0x18], UR8 ;  /* 0x0000180804ff75b2 */ /* 0x0002620008000100 */
[----:B------:R1:W1:Y:S01]  /*0670*/  SYNCS.EXCH.64 URZ, [UR4+0x38], UR6 ;  /* 0x0000380604ff75b2 */ /* 0x0002620008000100 */
[----:B------:R-:W-:Y:S01]  /*0680*/  NOP ;  /* 0x0000000000007918 */ /* 0x000fe20000000000 */
.L_x_9:
[----:B------:R-:W2:Y:S01]  /*0690*/  SHFL.IDX PT, R2, R82, RZ, 0x1f ;  /* 0x00001fff52027589 */ /* 0x000ea200000e0000 */
[----:B------:R-:W-:Y:S01]  /*06a0*/  NOP ;  /* 0x0000000000007918 */ /* 0x000fe20000000000 */
[----:B--2---:R-:W-:-:S13]  /*06b0*/  ISETP.NE.AND P0, PT, R2, 0x1, PT ;  /* 0x000000010200780c */ /* 0x004fda0003f05270 */
[----:B------:R-:W-:Y:S05]  /*06c0*/  @P0 BRA `(.L_x_10) ;  /* 0x0000000000580947 */ /* 0x000fea0003800000 */
[----:B-1----:R-:W1:Y:S01]  /*06d0*/  S2UR UR4, SR_CgaCtaId ;  /* 0x00000000000479c3 */ /* 0x002e620000008800 */
        /* <DEDUP_REMOVED lines=12> */
[----:B-1----:R2:W1:Y:S01]  /*07a0*/  SYNCS.EXCH.64 URZ, [UR4+0x40], UR8 ;  /* 0x0000400804ff75b2 */ /* 0x0024620008000100 */
[----:B------:R2:W1:Y:S01]  /*07b0*/  SYNCS.EXCH.64 URZ, [UR4+0x60], UR6 ;  /* 0x0000600604ff75b2 */ /* 0x0004620008000100 */
[----:B------:R2:W1:Y:S01]  /*07c0*/  SYNCS.EXCH.64 URZ, [UR4+0x48], UR8 ;  /* 0x0000480804ff75b2 */ /* 0x0004620008000100 */
[----:B------:R2:W1:Y:S01]  /*07d0*/  SYNCS.EXCH.64 URZ, [UR4+0x68], UR6 ;  /* 0x0000680604ff75b2 */ /* 0x0004620008000100 */
[----:B------:R2:W1:Y:S01]  /*07e0*/  SYNCS.EXCH.64 URZ, [UR4+0x50], UR8 ;  /* 0x0000500804ff75b2 */ /* 0x0004620008000100 */
[----:B------:R2:W1:Y:S01]  /*07f0*/  SYNCS.EXCH.64 URZ, [UR4+0x70], UR6 ;  /* 0x0000700604ff75b2 */ /* 0x0004620008000100 */
[----:B------:R2:W1:Y:S01]  /*0800*/  SYNCS.EXCH.64 URZ, [UR4+0x58], UR8 ;  /* 0x0000580804ff75b2 */ /* 0x0004620008000100 */
[----:B------:R2:W1:Y:S02]  /*0810*/  SYNCS.EXCH.64 URZ, [UR4+0x78], UR6 ;  /* 0x0000780604ff75b2 */ /* 0x0004640008000100 */
[----:B--2---:R-:W-:Y:S01]  /*0820*/  NOP ;  /* 0x0000000000007918 */ /* 0x004fe20000000000 */
.L_x_10:
[----:B------:R-:W2:Y:S01]  /*0830*/  SHFL.IDX PT, R2, R82, RZ, 0x1f ;  /* 0x00001fff52027589 */ /* 0x000ea200000e0000 */
[----:B------:R-:W-:Y:S01]  /*0840*/  NOP ;  /* 0x0000000000007918 */ /* 0x000fe20000000000 */
[----:B--2---:R-:W-:-:S13]  /*0850*/  ISETP.NE.AND P0, PT, R2, 0x3, PT ;  /* 0x000000030200780c */ /* 0x004fda0003f05270 */
[----:B------:R-:W-:Y:S05]  /*0860*/  @P0 BRA `(.L_x_11) ;  /* 0x0000000000300947 */ /* 0x000fea0003800000 */
[----:B-1----:R-:W1:Y:S01]  /*0870*/  S2UR UR4, SR_CgaCtaId ;  /* 0x00000000000479c3 */ /* 0x002e620000008800 */
[----:B------:R-:W-:Y:S01]  /*0880*/  UMOV UR6, 0x400 ;  /* 0x0000040000067882 */ /* 0x000fe20000000000 */
[----:B------:R-:W-:Y:S01]  /*0890*/  UMOV UR5, 0x20 ;  /* 0x0000002000057882 */ /* 0x000fe20000000000 */
[----:B------:R-:W-:Y:S01]  /*08a0*/  ELECT P0, URZ, PT ;  /* 0x0000000000ff782f */ /* 0x000fe20003800000 */
[----:B-1----:R-:W-:Y:S02]  /*08b0*/  ULEA UR6, UR4, UR6, 0x18 ;  /* 0x0000000604067291 */ /* 0x002fe4000f8ec0ff */
[----:B------:R-:W-:-:S04]  /*08c0*/  UIADD3 UR4, UPT, UPT, -UR5, 0x100000, URZ ;  /* 0x0010000005047890 */ /* 0x000fc8000fffe1ff */
[----:B------:R-:W-:Y:S02]  /*08d0*/  USHF.L.U32 UR5, UR4, 0xb, URZ ;  /* 0x0000000b04057899 */ /* 0x000fe400080006ff */
[----:B------:R-:W-:Y:S01]  /*08e0*/  USHF.L.U32 UR4, UR4, 0x1, URZ ;  /* 0x0000000104047899 */ /* 0x000fe200080006ff */
[----:B------:R-:W1:Y:S11]  /*08f0*/  FENCE.VIEW.ASYNC.S ;  /* 0x00000000000073c6 */ /* 0x000e760000000000 */
[----:B-1----:R2:W1:Y:S01]  /*0900*/  SYNCS.EXCH.64 URZ, [UR6+0x80], UR4 ;  /* 0x0000800406ff75b2 */ /* 0x0024620008000100 */
[----:B------:R2:W1:Y:S02]  /*0910*/  SYNCS.EXCH.64 URZ, [UR6+0x88], UR4 ;  /* 0x0000880406ff75b2 */ /* 0x0004640008000100 */
[----:B--2---:R-:W-:Y:S01]  /*0920*/  NOP ;  /* 0x0000000000007918 */ /* 0x004fe20000000000 */
.L_x_11:
[----:B------:R-:W2:Y:S01]  /*0930*/  SHFL.IDX PT, R2, R82, RZ, 0x1f ;  /* 0x00001fff52027589 */ /* 0x000ea200000e0000 */
[----:B------:R-:W-:Y:S01]  /*0940*/  NOP ;  /* 0x0000000000007918 */ /* 0x000fe20000000000 */
[----:B--2---:R-:W-:-:S13]  /*0950*/  ISETP.NE.AND P0, PT, R2, 0x4, PT ;  /* 0x000000040200780c */ /* 0x004fda0003f05270 */
[----:B------:R-:W-:Y:S05]  /*0960*/  @P0 BRA `(.L_x_12) ;  /* 0x00000000004c0947 */ /* 0x000fea0003800000 */
[----:B-1----:R-:W1:Y:S01]  /*0970*/  S2UR UR6, SR_CgaCtaId ;  /* 0x00000000000679c3 */ /* 0x002e620000008800 */
[----:B------:R-:W-:Y:S01]  /*0980*/  UMOV UR4, 0x1e0 ;  /* 0x000001e000047882 */ /* 0x000fe20000000000 */
[----:B------:R-:W-:Y:S01]  /*0990*/  UMOV UR5, 0x400 ;  /* 0x0000040000057882 */ /* 0x000fe20000000000 */
[----:B------:R-:W-:Y:S01]  /*09a0*/  USEL UR4, UR4, 0x1a0, UP3 ;  /* 0x000001a004047887 */ /* 0x000fe20009800000 */
[----:B------:R-:W-:Y:S01]  /*09b0*/  UMOV UR8, 0x1 ;  /* 0x0000000100087882 */ /* 0x000fe20000000000 */
[----:B------:R-:W-:Y:S01]  /*09c0*/  ELECT P0, URZ, PT ;  /* 0x0000000000ff782f */ /* 0x000fe20003800000 */
[----:B------:R-:W-:-:S04]  /*09d0*/  UIADD3 UR8, UPT, UPT, -UR8, 0x100000, URZ ;  /* 0x0010000008087890 */ /* 0x000fc8000fffe1ff */
[----:B------:R-:W-:Y:S02]  /*09e0*/  USHF.L.U32 UR9, UR8, 0xb, URZ ;  /* 0x0000000b08097899 */ /* 0x000fe400080006ff */
[----:B------:R-:W-:Y:S02]  /*09f0*/  USHF.L.U32 UR8, UR8, 0x1, URZ ;  /* 0x0000000108087899 */ /* 0x000fe400080006ff */
[----:B-1----:R-:W-:Y:S02]  /*0a00*/  ULEA UR6, UR6, UR5, 0x18 ;  /* 0x0000000506067291 */ /* 0x002fe4000f8ec0ff */
[----:B------:R-:W-:-:S04]  /*0a10*/  UIADD3 UR4, UPT, UPT, -UR4, 0x100000, URZ ;  /* 0x0010000004047890 */ /* 0x000fc8000fffe1ff */
[----:B------:R-:W-:Y:S02]  /*0a20*/  USHF.L.U32 UR5, UR4, 0xb, URZ ;  /* 0x0000000b04057899 */ /* 0x000fe400080006ff */
[----:B------:R-:W-:Y:S01]  /*0a30*/  USHF.L.U32 UR4, UR4, 0x1, URZ ;  /* 0x0000000104047899 */ /* 0x000fe200080006ff */
[----:B------:R-:W1:Y:S03]  /*0a40*/  FENCE.VIEW.ASYNC.S ;  /* 0x00000000000073c6 */ /* 0x000e660000000000 */
[----:B-1----:R2:W1:Y:S08]  /*0a50*/  SYNCS.EXCH.64 URZ, [UR6+0x90], UR8 ;  /* 0x0000900806ff75b2 */ /* 0x0024700008000100 */
[----:B------:R2:W1:Y:S01]  /*0a60*/  SYNCS.EXCH.64 URZ, [UR6+0xa0], UR4 ;  /* 0x0000a00406ff75b2 */ /* 0x0004620008000100 */
[----:B------:R2:W1:Y:S01]  /*0a70*/  SYNCS.EXCH.64 URZ, [UR6+0x98], UR8 ;  /* 0x0000980806ff75b2 */ /* 0x0004620008000100 */
[----:B------:R2:W1:Y:S02]  /*0a80*/  SYNCS.EXCH.64 URZ, [UR6+0xa8], UR4 ;  /* 0x0000a80406ff75b2 */ /* 0x0004640008000100 */
[----:B--2---:R-:W-:Y:S01]  /*0a90*/  NOP ;  /* 0x0000000000007918 */ /* 0x004fe20000000000 */
.L_x_12:
        /* <DEDUP_REMOVED lines=26> */
.L_x_13:
[----:B------:R-:W2:Y:S01]  /*0c40*/  SHFL.IDX PT, R2, R82, RZ, 0x1f ;  /* 0x00001fff52027589 */ /* 0x000ea200000e0000 */
[----:B------:R-:W-:Y:S01]  /*0c50*/  NOP ;  /* 0x0000000000007918 */ /* 0x000fe20000000000 */
[----:B--2---:R-:W-:-:S13]  /*0c60*/  ISETP.NE.AND P0, PT, R2, 0x3, PT ;  /* 0x000000030200780c */ /* 0x004fda0003f05270 */
[----:B------:R-:W-:Y:S05]  /*0c70*/  @P0 BRA `(.L_x_14) ;  /* 0x0000000000380947 */ /* 0x000fea0003800000 */
[----:B------:R-:W2:Y:S01]  /*0c80*/  S2UR UR5, SR_CgaCtaId ;  /* 0x00000000000579c3 */ /* 0x000ea20000008800 */
[----:B-1----:R-:W-:Y:S01]  /*0c90*/  UMOV UR4, 0x400 ;  /* 0x0000040000047882 */ /* 0x002fe20000000000 */
[----:B------:R-:W-:Y:S01]  /*0ca0*/  UMOV UR6, 0x20 ;  /* 0x0000002000067882 */ /* 0x000fe20000000000 */
[----:B------:R-:W-:Y:S01]  /*0cb0*/  ELECT P0, URZ, PT ;  /* 0x0000000000ff782f */ /* 0x000fe20003800000 */
[----:B------:R-:W-:-:S04]  /*0cc0*/  UIADD3 UR6, UPT, UPT, -UR6, 0x100000, URZ ;  /* 0x0010000006067890 */ /* 0x000fc8000fffe1ff */
[----:B------:R-:W-:Y:S02]  /*0cd0*/  USHF.L.U32 UR7, UR6, 0xb, URZ ;  /* 0x0000000b06077899 */ /* 0x000fe400080006ff */
[----:B------:R-:W-:Y:S02]  /*0ce0*/  USHF.L.U32 UR6, UR6, 0x1, URZ ;  /* 0x0000000106067899 */ /* 0x000fe400080006ff */
[----:B--2---:R-:W-:Y:S01]  /*0cf0*/  ULEA UR4, UR5, UR4, 0x18 ;  /* 0x0000000405047291 */ /* 0x004fe2000f8ec0ff */
[----:B------:R-:W1:Y:S11]  /*0d00*/  FENCE.VIEW.ASYNC.S ;  /* 0x00000000000073c6 */ /* 0x000e760000000000 */
[----:B-1----:R2:W1:Y:S01]  /*0d10*/  SYNCS.EXCH.64 URZ, [UR4+0xf0], UR6 ;  /* 0x0000f00604ff75b2 */ /* 0x0024620008000100 */
[----:B------:R2:W1:Y:S01]  /*0d20*/  SYNCS.EXCH.64 URZ, [UR4+0x100], UR6 ;  /* 0x0001000604ff75b2 */ /* 0x0004620008000100 */
[----:B------:R2:W1:Y:S01]  /*0d30*/  SYNCS.EXCH.64 URZ, [UR4+0xf8], UR6 ;  /* 0x0000f80604ff75b2 */ /* 0x0004620008000100 */
[----:B------:R2:W1:Y:S02]  /*0d40*/  SYNCS.EXCH.64 URZ, [UR4+0x108], UR6 ;  /* 0x0001080604ff75b2 */ /* 0x0004640008000100 */
[----:B--2---:R-:W-:Y:S01]  /*0d50*/  NOP ;  /* 0x0000000000007918 */ /* 0x004fe20000000000 */
.L_x_14:
[----:B-1----:R-:W1:Y:S01]  /*0d60*/  LDCU UR4, c[0x0][0x36c] ;  /* 0x00006d80ff0477ac */ /* 0x002e620008000800 */
[----:B------:R-:W-:Y:S01]  /*0d70*/  ISETP.NE.OR P3, PT, R0, 0x2, !P3 ;  /* 0x000000020000780c */ /* 0x000fe20005f65670 */
[----:B------:R-:W-:Y:S01]  /*0d80*/  NOP ;  /* 0x0000000000007918 */ /* 0x000fe20000000000 */
[----:B------:R-:W-:Y:S01]  /*0d90*/  LOP3.LUT R0, R94, 0x1f, RZ, 0xc0, !PT ;  /* 0x0000001f5e007812 */ /* 0x000fe200078ec0ff */
[----:B------:R-:W-:Y:S02]  /*0da0*/  UISETP.NE.AND UP4, UPT, UR18, URZ, UPT ;  /* 0x000000ff1200728c */ /* 0x000fe4000bf85270 */
[----:B-1----:R-:W-:-:S09]  /*0db0*/  UISETP.EQ.U32.AND UP5, UPT, UR4, 0x1, UPT ;  /* 0x000000010400788c */ /* 0x002fd2000bfa2070 */
[----:B------:R-:W-:Y:S05]  /*0dc0*/  BRA.U !UP5, `(.L_x_15) ;  /* 0x000000010d087547 */ /* 0x000fea000b800000 */
[----:B---34-:R-:W-:Y:S01]  /*0dd0*/  UCGABAR_ARV ;  /* 0x00000000000079c7 */ /* 0x018fe20008000000 */
[----:B------:R-:W-:Y:S05]  /*0de0*/  BRA `(.L_x_16) ;  /* 0x0000000000047947 */ /* 0x000fea0003800000 */
.L_x_15:
[----:B---34-:R-:W-:Y:S01]  /*0df0*/  NOP ;  /* 0x0000000000007918 */ /* 0x018fe20000000000 */
.L_x_16:
[----:B------:R-:W1:Y:S01]  /*0e00*/  S2UR UR30, SR_CTAID.X ;  /* 0x00000000001e79c3 */ /* 0x000e620000002500 */
[----:B------:R-:W-:-:S05]  /*0e10*/  CS2R.32 R84, SR_CgaSize ;  /* 0x0000000000547805 */ /* 0x000fca0000008a00 */
[----:B------:R-:W-:-:S05]  /*0e20*/  IMAD R84, R84, -0xa0, RZ ;  /* 0xffffff6054547824 */ /* 0x000fca00078e02ff */
[----:B------:R-:W-:-:S14]  /*0e30*/  R2UR UR5, R84 ;  /* 0x00000000540572ca */ /* 0x000fdc00000e0000 */
[----:B------:R-:W2:Y:S01]  /*0e40*/  LDCU UR5, c[0x0][UR5+0x2b0] ;  /* 0x00005600050577ac */ /* 0x000ea20008000800 */
[----:B------:R-:W-:-:S05]  /*0e50*/  CS2R.32 R84, SR_CgaSize ;  /* 0x0000000000547805 */ /* 0x000fca0000008a00 */
[----:B------:R-:W-:-:S05]  /*0e60*/  IMAD R84, R84, -0xa0, RZ ;  /* 0xffffff6054547824 */ /* 0x000fca00078e02ff */
[----:B------:R-:W-:-:S14]  /*0e70*/  R2UR UR4, R84 ;  /* 0x00000000540472ca */ /* 0x000fdc00000e0000 */
[----:B------:R-:W3:Y:S01]  /*0e80*/  LDCU UR4, c[0x0][UR4+0x2b4] ;  /* 0x00005680040477ac */ /* 0x000ee20008000800 */
[----:B------:R-:W4:Y:S01]  /*0e90*/  S2UR UR31, SR_CTAID.Y ;  /* 0x00000000001f79c3 */ /* 0x000f220000002600 */
[----:B------:R-:W-:-:S05]  /*0ea0*/  CS2R.32 R84, SR_CgaSize ;  /* 0x0000000000547805 */ /* 0x000fca0000008a00 */
[----:B------:R-:W-:-:S05]  /*0eb0*/  IMAD R84, R84, -0xa0, RZ ;  /* 0xffffff6054547824 */ /* 0x000fca00078e02ff */
[----:B------:R-:W-:-:S14]  /*0ec0*/  R2UR UR7, R84 ;  /* 0x00000000540772ca */ /* 0x000fdc00000e0000 */
[----:B------:R-:W3:Y:S01]  /*0ed0*/  LDCU UR7, c[0x0][UR7+0x2a0] ;  /* 0x00005400070777ac */ /* 0x000ee20008000800 */
[----:B------:R-:W-:-:S05]  /*0ee0*/  CS2R.32 R84, SR_CgaSize ;  /* 0x0000000000547805 */ /* 0x000fca0000008a00 */
[----:B------:R-:W-:-:S05]  /*0ef0*/  IMAD R84, R84, -0xa0, RZ ;  /* 0xffffff6054547824 */ /* 0x000fca00078e02ff */
[----:B------:R-:W-:-:S14]  /*0f00*/  R2UR UR8, R84 ;  /* 0x00000000540872ca */ /* 0x000fdc00000e0000 */
[----:B------:R-:W3:Y:S01]  /*0f10*/  LDCU UR8, c[0x0][UR8+0x2a4] ;  /* 0x00005480080877ac */ /* 0x000ee20008000800 */
[----:B------:R-:W3:Y:S01]  /*0f20*/  S2UR UR9, SR_CgaCtaId ;  /* 0x00000000000979c3 */ /* 0x000ee20000008800 */
[----:B------:R-:W3:Y:S01]  /*0f30*/  LDCU UR19, c[0x0][0xb24] ;  /* 0x00016480ff1377ac */ /* 0x000ee20008000800 */
[----:B------:R-:W3:Y:S01]  /*0f40*/  LDCU UR42, c[0x0][0xb24] ;  /* 0x00016480ff2a77ac */ /* 0x000ee20008000800 */
[----:B-1----:R-:W-:Y:S01]  /*0f50*/  I2FP.F32.U32 R3, UR30 ;  /* 0x0000001e00037c45 */ /* 0x002fe20008201000 */
[----:B------:R-:W1:Y:S04]  /*0f60*/  LDCU UR22, c[0x0][0xb30] ;  /* 0x00016600ff1677ac */ /* 0x000e680008000800 */
[----:B--2---:R-:W-:Y:S01]  /*0f70*/  FMUL R3, R3, UR5 ;  /* 0x0000000503037c20 */ /* 0x004fe20008400000 */
[----:B----4-:R-:W-:-:S05]  /*0f80*/  I2FP.F32.U32 R2, UR31 ;  /* 0x0000001f00027c45 */ /* 0x010fca0008201000 */
[----:B------:R-:W2:Y:S01]  /*0f90*/  F2I.U32.TRUNC.NTZ R3, R3 ;  /* 0x0000000300037305 */ /* 0x000ea2000020f000 */
[----:B---3--:R-:W-:Y:S01]  /*0fa0*/  FMUL R2, R2, UR4 ;  /* 0x0000000402027c20 */ /* 0x008fe20008400000 */
[----:B------:R-:W-:-:S06]  /*0fb0*/  USHF.L.U32 UR28, UR9, 0xd, URZ ;  /* 0x0000000d091c7899 */ /* 0x000fcc00080006ff */
[----:B------:R-:W3:Y:S01]  /*0fc0*/  F2I.U32.TRUNC.NTZ R2, R2 ;  /* 0x0000000200027305 */ /* 0x000ee2000020f000 */
[----:B------:R-:W-:Y:S01]  /*0fd0*/  ULOP3.LUT UR28, UR28, 0x2000, URZ, 0xc0, !UPT ;  /* 0x000020001c1c7892 */ /* 0x000fe2000f8ec0ff */
[----:B--2---:R-:W-:Y:S02]  /*0fe0*/  R2UR UR4, R3 ;  /* 0x00000000030472ca */ /* 0x004fe400000e0000 */
[----:B---3--:R-:W-:Y:S02]  /*0ff0*/  R2UR UR6, R2 ;  /* 0x00000000020672ca */ /* 0x008fe400000e0000 */
[----:B------:R-:W-:-:S09]  /*1000*/  PRMT R2, RZ, 0x7610, R2 ;  /* 0x00007610ff027816 */ /* 0x000fd20000000002 */
[----:B------:R-:W-:-:S04]  /*1010*/  UIADD3 UR5, UPT, UPT, -UR4, URZ, URZ ;  /* 0x000000ff04057290 */ /* 0x000fc8000fffe1ff */
[----:B------:R-:W-:Y:S02]  /*1020*/  UIMAD UR5, UR7, UR5, UR30 ;  /* 0x00000005070572a4 */ /* 0x000fe4000f8e021e */
[----:B------:R-:W-:-:S04]  /*1030*/  UIADD3 UR4, UPT, UPT, -UR6, URZ, URZ ;  /* 0x000000ff06047290 */ /* 0x000fc8000fffe1ff */
[----:B------:R-:W-:Y:S01]  /*1040*/  IMAD.U32 R84, RZ, RZ, UR5 ;  /* 0x00000005ff547e24 */ /* 0x000fe2000f8e00ff */
[----:B------:R-:W-:-:S06]  /*1050*/  UIMAD UR4, UR8, UR4, UR31 ;  /* 0x00000004080472a4 */ /* 0x000fcc000f8e021f */
[----:B------:R-:W-:Y:S01]  /*1060*/  IMAD.U32 R83, RZ, RZ, UR4 ;  /* 0x00000004ff537e24 */ /* 0x000fe2000f8e00ff */
[----:B-1----:R-:W-:Y:S06]  /*1070*/  BRA.U UP4, `(.L_x_17) ;  /* 0x00000001042c7547 */ /* 0x002fec000b800000 */
[----:B------:R-:W-:Y:S02]  /*1080*/  R2UR UR4, R83 ;  /* 0x00000000530472ca */ /* 0x000fe400000e0000 */
[----:B------:R-:W-:-:S11]  /*1090*/  R2UR UR6, R84 ;  /* 0x00000000540672ca */ /* 0x000fd600000e0000 */
[----:B------:R-:W-:-:S04]  /*10a0*/  UISETP.NE.AND UP0, UPT, UR4, URZ, UPT ;  /* 0x000000ff0400728c */ /* 0x000fc8000bf05270 */
[----:B------:R-:W-:-:S04]  /*10b0*/  UISETP.EQ.OR UP0, UPT, UR6, URZ, !UP0 ;  /* 0x000000ff0600728c */ /* 0x000fc8000c702670 */
[----:B------:R-:W-:Y:S02]  /*10c0*/  USEL UR5, URZ, 0x1, !UP0 ;  /* 0x00000001ff057887 */ /* 0x000fe4000c000000 */
[----:B------:R-:W-:-:S04]  /*10d0*/  UISETP.NE.AND UP0, UPT, UR4, URZ, UPT ;  /* 0x000000ff0400728c */ /* 0x000fc8000bf05270 */
[----:B------:R-:W-:Y:S02]  /*10e0*/  USEL UR4, URZ, 0x2, UP0 ;  /* 0x00000002ff047887 */ /* 0x000fe40008000000 */
[----:B------:R-:W-:-:S04]  /*10f0*/  UISETP.NE.AND UP0, UPT, UR6, 0x1, UPT ;  /* 0x000000010600788c */ /* 0x000fc8000bf05270 */
[----:B------:R-:W-:-:S04]  /*1100*/  USEL UR4, UR4, 0x2, UP0 ;  /* 0x0000000204047887 */ /* 0x000fc80008000000 */
[----:B------:R-:W-:-:S06]  /*1110*/  UIADD3 UR4, UPT, UPT, UR5, UR4, URZ ;  /* 0x0000000405047290 */ /* 0x000fcc000fffe0ff */
[----:B------:R-:W-:-:S07]  /*1120*/  IMAD.U32 R2, RZ, RZ, UR4 ;  /* 0x00000004ff027e24 */ /* 0x000fce000f8e00ff */
.L_x_17:
[----:B------:R-:W1:Y:S01]  /*1130*/  S2UR UR36, SR_CTAID.Z ;  /* 0x00000000002479c3 */ /* 0x000e620000002700 */
[----:B------:R-:W-:-:S09]  /*1140*/  UISETP.GE.AND UP0, UPT, UR19, 0x1, UPT ;  /* 0x000000011300788c */ /* 0x000fd2000bf06270 */
[----:B------:R-:W-:Y:S05]  /*1150*/  BRA.U !UP0, `(.L_x_18) ;  /* 0x0000000108d47547 */ /* 0x000fea000b800000 */
[----:B------:R-:W2:Y:S01]  /*1160*/  LDCU.128 UR12, c[0x0][0xb10] ;  /* 0x00016200ff0c77ac */ /* 0x000ea20008000c00 */
[----:B------:R-:W3:Y:S01]  /*1170*/  LDCU UR20, c[0x0][0xb0c] ;  /* 0x00016180ff1477ac */ /* 0x000ee20008000800 */
[----:B------:R-:W4:Y:S01]  /*1180*/  LDCU UR6, c[0x0][0x370] ;  /* 0x00006e00ff0677ac */ /* 0x000f220008000800 */
[----:B------:R-:W1:Y:S01]  /*1190*/  LDCU UR7, c[0x0][0x374] ;  /* 0x00006e80ff0777ac */ /* 0x000e620008000800 */
[----:B------:R-:W1:Y:S01]  /*11a0*/  LDCU UR21, c[0x0][0xb20] ;  /* 0x00016400ff1577ac */ /* 0x000e620008000800 */
[----:B--2---:R-:W-:Y:S02]  /*11b0*/  UIMAD.WIDE.U32 UR4, UR30, UR12, URZ ;  /* 0x0000000c1e0472a5 */ /* 0x004fe4000f8e00ff */
[----:B---3--:R-:W-:Y:S01]  /*11c0*/  UISETP.NE.AND UP0, UPT, UR20, 0x1, UPT ;  /* 0x000000011400788c */ /* 0x008fe2000bf05270 */
[----:B------:R-:W2:Y:S01]  /*11d0*/  LDCU.64 UR8, c[0x0][0xb28] ;  /* 0x00016500ff0877ac */ /* 0x000ea20008000a00 */
[----:B----4-:R-:W-:-:S03]  /*11e0*/  UIMAD.WIDE.U32 UR10, UR6, UR12, URZ ;  /* 0x0000000c060a72a5 */ /* 0x010fc6000f8e00ff */
[----:B------:R-:W-:Y:S01]  /*11f0*/  UMOV UR4, UR5 ;  /* 0x0000000500047c82 */ /* 0x000fe20008000000 */
[----:B------:R-:W-:Y:S02]  /*1200*/  UISETP.NE.AND UP2, UPT, UR19, 0x1, UPT ;  /* 0x000000011300788c */ /* 0x000fe4000bf45270 */
[----:B------:R-:W-:Y:S01]  /*1210*/  USHF.R.U32.HI UR4, URZ, UR13, UR4 ;  /* 0x0000000dff047299 */ /* 0x000fe20008011604 */
[----:B------:R-:W-:Y:S01]  /*1220*/  UMOV UR10, UR11 ;  /* 0x0000000b000a7c82 */ /* 0x000fe20008000000 */
[----:B------:R-:W-:Y:S02]  /*1230*/  UIMAD.WIDE.U32 UR16, UR31, UR15, URZ ;  /* 0x0000000f1f1072a5 */ /* 0x000fe4000f8e00ff */
[----:B------:R-:W-:Y:S02]  /*1240*/  USEL UR5, UR30, UR4, !UP0 ;  /* 0x000000041e057287 */ /* 0x000fe4000c000000 */
[----:B------:R-:W-:Y:S02]  /*1250*/  @UP0 USHF.R.U32.HI UR6, URZ, UR13, UR10 ;  /* 0x0000000dff060299 */ /* 0x000fe4000801160a */
[----:B------:R-:W-:-:S02]  /*1260*/  UISETP.NE.AND UP0, UPT, UR14, 0x1, UPT ;  /* 0x000000010e00788c */ /* 0x000fc4000bf05270 */
[----:B-1----:R-:W-:Y:S02]  /*1270*/  UIMAD.WIDE.U32 UR10, UR7, UR15, URZ ;  /* 0x0000000f070a72a5 */ /* 0x002fe4000f8e00ff */
[----:B--2---:R-:W-:Y:S01]  /*1280*/  UIMAD.WIDE.U32 UR12, UR6, UR8, URZ ;  /* 0x00000008060c72a5 */ /* 0x004fe2000f8e00ff */
[----:B------:R-:W-:Y:S02]  /*1290*/  UMOV UR4, UR17 ;  /* 0x0000001100047c82 */ /* 0x000fe40008000000 */
[----:B------:R-:W-:Y:S02]  /*12a0*/  USHF.R.U32.HI UR4, URZ, UR21, UR4 ;  /* 0x00000015ff047299 */ /* 0x000fe40008011604 */
[----:B------:R-:W-:Y:S02]  /*12b0*/  UMOV UR10, UR11 ;  /* 0x0000000b000a7c82 */ /* 0x000fe40008000000 */
[----:B------:R-:W-:Y:S01]  /*12c0*/  UMOV UR12, UR13 ;  /* 0x0000000d000c7c82 */ /* 0x000fe20008000000 */
[----:B------:R-:W-:-:S02]  /*12d0*/  @UP0 USHF.R.U32.HI UR7, URZ, UR21, UR10 ;  /* 0x00000015ff070299 */ /* 0x000fc4000801160a */
[----:B------:R-:W-:Y:S02]  /*12e0*/  USEL UR4, UR31, UR4, !UP0 ;  /* 0x000000041f047287 */ /* 0x000fe4000c000000 */
[----:B------:R-:W-:Y:S02]  /*12f0*/  UIMAD.WIDE.U32 UR10, UR7, UR8, URZ ;  /* 0x00000008070a72a5 */ /* 0x000fe4000f8e00ff */
[----:B------:R-:W-:Y:S02]  /*1300*/  @UP2 USHF.R.U32.HI UR6, URZ, UR9, UR12 ;  /* 0x00000009ff062299 */ /* 0x000fe4000801160c */
[----:B------:R-:W-:-:S03]  /*1310*/  UIMAD.WIDE.U32 UR12, UR4, UR8, URZ ;  /* 0x00000008040c72a5 */ /* 0x000fc6000f8e00ff */
[----:B------:R-:W-:Y:S02]  /*1320*/  UMOV UR10, UR11 ;  /* 0x0000000b000a7c82 */ /* 0x000fe40008000000 */
[----:B------:R-:W-:Y:S02]  /*1330*/  @UP2 USHF.R.U32.HI UR7, URZ, UR9, UR10 ;  /* 0x00000009ff072299 */ /* 0x000fe4000801160a */
[----:B------:R-:W-:Y:S02]  /*1340*/  UIMAD UR10, UR6, UR19, URZ ;  /* 0x00000013060a72a4 */ /* 0x000fe4000f8e02ff */
[----:B------:R-:W-:-:S04]  /*1350*/  UIMAD UR7, UR7, UR19, URZ ;  /* 0x00000013070772a4 */ /* 0x000fc8000f8e02ff */
[----:B------:R-:W-:-:S03]  /*1360*/  UISETP.GE.AND UP0, UPT, UR4, UR7, UPT ;  /* 0x000000070400728c */ /* 0x000fc6000bf06270 */
[----:B------:R-:W-:Y:S01]  /*1370*/  UMOV UR7, UR13 ;  /* 0x0000000d00077c82 */ /* 0x000fe20008000000 */
[----:B------:R-:W-:Y:S02]  /*1380*/  UISETP.GE.OR UP0, UPT, UR5, UR10, UP0 ;  /* 0x0000000a0500728c */ /* 0x000fe40008706670 */
[----:B------:R-:W-:Y:S02]  /*1390*/  UIMAD.WIDE.U32 UR10, UR5, UR8, URZ ;  /* 0x00000008050a72a5 */ /* 0x000fe4000f8e00ff */
[----:B------:R-:W-:Y:S02]  /*13a0*/  USHF.R.U32.HI UR7, URZ, UR9, UR7 ;  /* 0x00000009ff077299 */ /* 0x000fe40008011607 */
[----:B------:R-:W-:Y:S02]  /*13b0*/  UIADD3 UR10, UPT, UPT, -UR4, URZ, URZ ;  /* 0x000000ff040a7290 */ /* 0x000fe4000fffe1ff */
[----:B------:R-:W-:Y:S02]  /*13c0*/  USEL UR7, UR4, UR7, !UP2 ;  /* 0x0000000704077287 */ /* 0x000fe4000d000000 */
[----:B------:R-:W-:Y:S01]  /*13d0*/  UIMAD UR10, UR14, UR10, UR31 ;  /* 0x0000000a0e0a72a4 */ /* 0x000fe2000f8e021f */
[----:B------:R-:W-:Y:S01]  /*13e0*/  @!UP0 UMOV UR8, UR11 ;  /* 0x0000000b00088c82 */ /* 0x000fe20008000000 */
[----:B------:R-:W-:-:S02]  /*13f0*/  UIADD3 UR11, UPT, UPT, -UR5, URZ, URZ ;  /* 0x000000ff050b7290 */ /* 0x000fc4000fffe1ff */
[----:B------:R-:W-:Y:S02]  /*1400*/  @!UP0 USHF.R.U32.HI UR8, URZ, UR9, UR8 ;  /* 0x00000009ff088299 */ /* 0x000fe40008011608 */
[----:B------:R-:W-:Y:S02]  /*1410*/  UIADD3 UR9, UPT, UPT, -UR7, URZ, URZ ;  /* 0x000000ff07097290 */ /* 0x000fe4000fffe1ff */
[----:B------:R-:W-:Y:S02]  /*1420*/  @!UP0 USEL UR8, UR5, UR8, !UP2 ;  /* 0x0000000805088287 */ /* 0x000fe4000d000000 */
[----:B------:R-:W-:Y:S02]  /*1430*/  UIMAD UR9, UR19, UR9, UR4 ;  /* 0x00000009130972a4 */ /* 0x000fe4000f8e0204 */
[----:B------:R-:W-:Y:S02]  /*1440*/  @!UP0 UIADD3 UR7, UPT, UPT, UR7, -UR8, URZ ;  /* 0x8000000807078290 */ /* 0x000fe4000fffe0ff */
[----:B------:R-:W-:-:S02]  /*1450*/  @!UP0 UIMAD UR6, UR9, UR6, UR8 ;  /* 0x00000006090682a4 */ /* 0x000fc4000f8e0208 */
[----:B------:R-:W-:Y:S02]  /*1460*/  @!UP0 UIMAD UR4, UR7, UR19, UR5 ;  /* 0x00000013070482a4 */ /* 0x000fe4000f8e0205 */
[----:B------:R-:W-:Y:S02]  /*1470*/  UIMAD UR30, UR20, UR11, UR30 ;  /* 0x0000000b141e72a4 */ /* 0x000fe4000f8e021e */
[----:B------:R-:W-:Y:S01]  /*1480*/  UIMAD UR31, UR4, UR14, UR10 ;  /* 0x0000000e041f72a4 */ /* 0x000fe2000f8e020a */
[----:B------:R-:W-:Y:S02]  /*1490*/  @!UP0 UMOV UR5, UR6 ;  /* 0x0000000600058c82 */ /* 0x000fe40008000000 */
[----:B------:R-:W-:-:S12]  /*14a0*/  UIMAD UR30, UR5, UR20, UR30 ;  /* 0x00000014051e72a4 */ /* 0x000fd8000f8e021e */
.L_x_18:
[----:B------:R-:W-:-:S09]  /*14b0*/  UISETP.NE.AND UP0, UPT, UR22, 0x1, UPT ;  /* 0x000000011600788c */ /* 0x000fd2000bf05270 */
[----:B------:R-:W-:Y:S05]  /*14c0*/  BRA.U UP0, `(.L_x_19) ;  /* 0x0000000100407547 */ /* 0x000fea000b800000 */
[----:B------:R-:W2:Y:S01]  /*14d0*/  LDCU.128 UR8, c[0x0][0xb10] ;  /* 0x00016200ff0877ac */ /* 0x000ea20008000c00 */
[----:B------:R-:W3:Y:S01]  /*14e0*/  LDCU UR12, c[0x0][0xb0c] ;  /* 0x00016180ff0c77ac */ /* 0x000ee20008000800 */
[----:B------:R-:W4:Y:S01]  /*14f0*/  LDCU UR13, c[0x0][0xb20] ;  /* 0x00016400ff0d77ac */ /* 0x000f220008000800 */
[----:B--2---:R-:W-:Y:S02]  /*1500*/  UIMAD.WIDE.U32 UR4, UR30, UR8, URZ ;  /* 0x000000081e0472a5 */ /* 0x004fe4000f8e00ff */
[----:B------:R-:W-:Y:S02]  /*1510*/  UIMAD.WIDE.U32 UR6, UR31, UR11, URZ ;  /* 0x0000000b1f0672a5 */ /* 0x000fe4000f8e00ff */
[----:B---3--:R-:W-:Y:S02]  /*1520*/  UISETP.NE.AND UP0, UPT, UR12, 0x1, UPT ;  /* 0x000000010c00788c */ /* 0x008fe4000bf05270 */
[----:B------:R-:W-:-:S03]  /*1530*/  USHF.R.U32.HI UR5, URZ, UR9, UR5 ;  /* 0x00000009ff057299 */ /* 0x000fc60008011605 */
[----:B------:R-:W-:Y:S01]  /*1540*/  UMOV UR4, UR7 ;  /* 0x0000000700047c82 */ /* 0x000fe20008000000 */
[----:B------:R-:W-:Y:S02]  /*1550*/  USEL UR5, UR30, UR5, !UP0 ;  /* 0x000000051e057287 */ /* 0x000fe4000c000000 */
[----:B------:R-:W-:Y:S02]  /*1560*/  UISETP.NE.AND UP0, UPT, UR10, 0x1, UPT ;  /* 0x000000010a00788c */ /* 0x000fe4000bf05270 */
[----:B----4-:R-:W-:-:S04]  /*1570*/  USHF.R.U32.HI UR4, URZ, UR13, UR4 ;  /* 0x0000000dff047299 */ /* 0x010fc80008011604 */
[----:B------:R-:W-:-:S04]  /*1580*/  USEL UR4, UR31, UR4, !UP0 ;  /* 0x000000041f047287 */ /* 0x000fc8000c000000 */
[----:B------:R-:W-:Y:S02]  /*1590*/  UIADD3 UR6, UPT, UPT, UR5, -UR4, URZ ;  /* 0x8000000405067290 */ /* 0x000fe4000fffe0ff */
[----:B------:R-:W-:Y:S02]  /*15a0*/  UIADD3 UR4, UPT, UPT, -UR5, UR4, URZ ;  /* 0x0000000405047290 */ /* 0x000fe4000fffe1ff */
[----:B------:R-:W-:Y:S02]  /*15b0*/  UIMAD UR31, UR6, UR10, UR31 ;  /* 0x0000000a061f72a4 */ /* 0x000fe4000f8e021f */
[----:B------:R-:W-:-:S12]  /*15c0*/  UIMAD UR30, UR4, UR12, UR30 ;  /* 0x0000000c041e72a4 */ /* 0x000fd8000f8e021e */
.L_x_19:
[----:B------:R-:W-:Y:S01]  /*15d0*/  UISETP.NE.AND UP0, UPT, UR18, 0x2, UPT ;  /* 0x000000021200788c */ /* 0x000fe2000bf05270 */
[----:B------:R-:W-:Y:S09]  /*15e0*/  BRA.U !UP5, `(.L_x_20) ;  /* 0x000000010d0c7547 */ /* 0x000ff2000b800000 */
[----:B------:R-:W-:Y:S01]  /*15f0*/  UCGABAR_WAIT ;  /* 0x0000000000007dc7 */ /* 0x000fe20008000000 */
[----:B------:R-:W-:Y:S01]  /*1600*/  CCTL.IVALL ;  /* 0x00000000ff00798f */ /* 0x000fe20002000000 */
[----:B------:R-:W-:Y:S05]  /*1610*/  BRA `(.L_x_21) ;  /* 0x0000000000047947 */ /* 0x000fea0003800000 */
.L_x_20:
[----:B------:R-:W-:Y:S06]  /*1620*/  BAR.SYNC.DEFER_BLOCKING 0x0 ;  /* 0x0000000000007b1d */ /* 0x000fec0000010000 */
.L_x_21:
[----:B------:R-:W-:Y:S05]  /*1630*/  BRA.U UP0, `(.L_x_22) ;  /* 0x0000001100c87547 */ /* 0x000fea000b800000 */
[----:B------:R-:W2:Y:S01]  /*1640*/  LDCU UR6, c[0x0][0x38c] ;  /* 0x00007180ff0677ac */ /* 0x000ea20008000800 */
[----:B------:R-:W3:Y:S01]  /*1650*/  S2UR UR8, SR_CgaCtaId ;  /* 0x00000000000879c3 */ /* 0x000ee20000008800 */
[----:B------:R-:W-:Y:S01]  /*1660*/  PLOP3.LUT P1, PT, PT, PT, UP3, 0x80, 0x8 ;  /* 0x000000000008781c */ /* 0x000fe20003f2f038 */
[----:B------:R-:W-:Y:S01]  /*1670*/  IMAD.MOV.U32 R12, RZ, RZ, 0x1 ;  /* 0x00000001ff0c7424 */ /* 0x000fe200078e00ff */
[----:B------:R-:W-:Y:S01]  /*1680*/  UMOV UR7, 0x400 ;  /* 0x0000040000077882 */ /* 0x000fe20000000000 */
[----:B------:R-:W-:Y:S01]  /*1690*/  UISETP.NE.AND UP1, UPT, UR18, URZ, UPT ;  /* 0x000000ff1200728c */ /* 0x000fe2000bf25270 */
[----:B------:R-:W-:Y:S01]  /*16a0*/  ISETP.EQ.OR P2, PT, R0, RZ, P3 ;  /* 0x000000ff0000720c */ /* 0x000fe20001f42670 */
[----:B------:R-:W-:Y:S01]  /*16b0*/  USEL UR24, URZ, 0x1, UP6 ;  /* 0x00000001ff187887 */ /* 0x000fe2000b000000 */
[----:B------:R-:W-:Y:S02]  /*16c0*/  PLOP3.LUT P1, PT, P1, PT, PT, 0x8, 0x80 ;  /* 0x000000000080781c */ /* 0x000fe40000f2e170 */
[----:B------:R-:W-:Y:S01]  /*16d0*/  CS2R R10, SRZ ;  /* 0x00000000000a7805 */ /* 0x000fe2000001ff00 */
[----:B------:R-:W-:Y:S01]  /*16e0*/  IMAD.MOV.U32 R9, RZ, RZ, RZ ;  /* 0x000000ffff097224 */ /* 0x000fe200078e00ff */
[----:B------:R-:W4:Y:S01]  /*16f0*/  LDCU UR40, c[0x0][0x370] ;  /* 0x00006e00ff2877ac */ /* 0x000f220008000800 */
[----:B------:R-:W-:Y:S01]  /*1700*/  IMAD.MOV.U32 R8, RZ, RZ, 0x1 ;  /* 0x00000001ff087424 */ /* 0x000fe200078e00ff */
[----:B------:R-:W1:Y:S01]  /*1710*/  LDCU.64 UR26, c[0x0][0x348] ;  /* 0x00006900ff1a77ac */ /* 0x000e620008000a00 */
[----:B--2---:R-:W-:-:S02]  /*1720*/  UIADD3 UR5, UPT, UPT, UR6, 0x3f, URZ ;  /* 0x0000003f06057890 */ /* 0x004fc4000fffe0ff */
[----:B------:R-:W-:Y:S02]  /*1730*/  USHF.R.U32.HI UR45, URZ, 0x6, UR28 ;  /* 0x00000006ff2d7899 */ /* 0x000fe4000801161c */
[----:B------:R-:W-:Y:S02]  /*1740*/  USHF.R.S32.HI UR4, URZ, 0x1f, UR5 ;  /* 0x0000001fff047899 */ /* 0x000fe40008011405 */
[----:B---3--:R-:W-:Y:S02]  /*1750*/  ULEA UR7, UR8, UR7, 0x18 ;  /* 0x0000000708077291 */ /* 0x008fe4000f8ec0ff */
[----:B------:R-:W-:Y:S02]  /*1760*/  ULEA.HI UR4, UR4, UR5, URZ, 0x6 ;  /* 0x0000000504047291 */ /* 0x000fe4000f8f30ff */
[----:B------:R-:W-:Y:S02]  /*1770*/  UIADD3 UR5, UPT, UPT, UR6, -0x1, URZ ;  /* 0xffffffff06057890 */ /* 0x000fe4000fffe0ff */
[----:B------:R-:W-:-:S02]  /*1780*/  USHF.R.S32.HI UR43, URZ, 0x6, UR4 ;  /* 0x00000006ff2b7899 */ /* 0x000fc40008011404 */
[----:B------:R-:W-:Y:S02]  /*1790*/  UISETP.GE.U32.AND UP2, UPT, UR5, -0x7f, UPT ;  /* 0xffffff810500788c */ /* 0x000fe4000bf46070 */
[----:B------:R-:W-:Y:S02]  /*17a0*/  UISETP.LT.U32.AND UP0, UPT, UR43, 0x4, UPT ;  /* 0x000000042b00788c */ /* 0x000fe4000bf01070 */
[----:B------:R-:W-:Y:S02]  /*17b0*/  ULEA UR29, UR28, UR7, 0x1 ;  /* 0x000000071c1d7291 */ /* 0x000fe4000f8e08ff */
[----:B------:R-:W-:Y:S02]  /*17c0*/  USEL UR41, UR43, 0x4, UP0 ;  /* 0x000000042b297887 */ /* 0x000fe40008000000 */
[----:B------:R-:W-:Y:S02]  /*17d0*/  UIADD3 UR46, UPT, UPT, UR6, 0x7e, URZ ;  /* 0x0000007e062e7890 */ /* 0x000fe4000fffe0ff */
[----:B------:R-:W-:-:S02]  /*17e0*/  UIADD3 UR21, UPT, UPT, UR41, -0x1, URZ ;  /* 0xffffffff29157890 */ /* 0x000fc4000fffe0ff */
[----:B------:R-:W-:Y:S01]  /*17f0*/  @UP2 UIADD3 UR21, UPT, UPT, UR41, URZ, URZ ;  /* 0x000000ff29152290 */ /* 0x000fe2000fffe0ff */
[----:B------:R-:W2:Y:S01]  /*1800*/  LDCU UR39, c[0x0][0x374] ;  /* 0x00006e80ff2777ac */ /* 0x000ea20008000800 */
[----:B------:R-:W-:Y:S02]  /*1810*/  USEL UR24, UR24, 0x2, UP1 ;  /* 0x0000000218187887 */ /* 0x000fe40008800000 */
[----:B------:R-:W-:Y:S02]  /*1820*/  UIADD3 UR29, UPT, UPT, UR29, 0x10800, URZ ;  /* 0x000108001d1d7890 */ /* 0x000fe4000fffe0ff */
[----:B------:R-:W-:Y:S02]  /*1830*/  UIADD3 UR44, UPT, UPT, UR43, -UR41, URZ ;  /* 0x800000292b2c7290 */ /* 0x000fe4000fffe0ff */
[----:B------:R-:W-:Y:S01]  /*1840*/  UIADD3 UR21, UPT, UPT, UR21, 0x1, URZ ;  /* 0x0000000115157890 */ /* 0x000fe2000fffe0ff */
[----:B-1--4-:R-:W-:-:S11]  /*1850*/  UMOV UR5, URZ ;  /* 0x000000ff00057c82 */ /* 0x012fd60008000000 */
.L_x_42:
[----:B-1----:R-:W1:Y:S02]  /*1860*/  S2UR UR4, SR_CgaCtaId ;  /* 0x00000000000479c3 */ /* 0x002e640000008800 */
[----:B-1----:R-:W-:-:S09]  /*1870*/  UISETP.NE.AND UP0, UPT, UR4, URZ, UPT ;  /* 0x000000ff0400728c */ /* 0x002fd2000bf05270 */
[----:B------:R-:W-:Y:S05]  /*1880*/  BRA.U UP0, `(.L_x_23) ;  /* 0x0000000100287547 */ /* 0x000fea000b800000 */
[----:B------:R-:W-:Y:S02]  /*1890*/  LEA R0, R9, UR7, 0x3 ;  /* 0x0000000709007c11 */ /* 0x000fe4000f8e18ff */
[----:B------:R-:W-:-:S04]  /*18a0*/  SHF.L.U32 R3, R8, 0x1f, RZ ;  /* 0x0000001f08037819 */ /* 0x000fc800000006ff */
[----:B------:R-:W1:Y:S02]  /*18b0*/  SYNCS.PHASECHK.TRANS64.TRYWAIT P0, [R0+URZ+0x100], R3 ;  /* 0x00010003000075a7 */ /* 0x000e6400080011ff */
[----:B-1----:R-:W-:Y:S05]  /*18c0*/  @!P0 BRA `(.L_x_24) ;  /* 0x0000007c00708947 */ /* 0x002fea0003800000 */
.L_x_138:
[----:B------:R3:W-:Y:S01]  /*18d0*/  SYNCS.ARRIVE.TRANS64.A1T0 RZ, [R0+URZ+0xf0], RZ ;  /* 0x0000f0ff00ff79a7 */ /* 0x0007e200081000ff */
[----:B------:R-:W-:-:S05]  /*18e0*/  VIADD R9, R9, 0x1 ;  /* 0x0000000109097836 */ /* 0x000fca0000000000 */
[----:B------:R-:W-:-:S04]  /*18f0*/  ISETP.NE.AND P0, PT, R9, 0x2, PT ;  /* 0x000000020900780c */ /* 0x000fc80003f05270 */
[----:B-1----:R-:W-:Y:S02]  /*1900*/  SEL R3, RZ, 0x1, P0 ;  /* 0x00000001ff037807 */ /* 0x002fe40000000000 */
[----:B------:R-:W-:Y:S02]  /*1910*/  SEL R9, R9, RZ, P0 ;  /* 0x000000ff09097207 */ /* 0x000fe40000000000 */
[----:B------:R-:W-:-:S07]  /*1920*/  LOP3.LUT R8, R8, R3, RZ, 0x3c, !PT ;  /* 0x0000000308087212 */ /* 0x000fce00078e3cff */
.L_x_23:
[----:B------:R-:W-:Y:S01]  /*1930*/  ULEA UR4, UR5, UR7, 0x3 ;  /* 0x0000000705047291 */ /* 0x000fe2000f8e18ff */
[----:B---3--:R-:W-:Y:S01]  /*1940*/  SHF.L.U32 R0, R12, 0x1f, RZ ;  /* 0x0000001f0c007819 */ /* 0x008fe200000006ff */
[----:B------:R-:W-:Y:S02]  /*1950*/  UISETP.GE.U32.AND UP0, UPT, UR46, 0x7f, UPT ;  /* 0x0000007f2e00788c */ /* 0x000fe4000bf06070 */
[----:B------:R-:W-:Y:S02]  /*1960*/  USHF.L.U32 UR35, UR30, 0x6, URZ ;  /* 0x000000061e237899 */ /* 0x000fe400080006ff */
[----:B------:R-:W-:Y:S01]  /*1970*/  ULEA UR19, UR31, UR45, 0x8 ;  /* 0x0000002d1f137291 */ /* 0x000fe2000f8e40ff */
[----:B------:R-:W-:Y:S02]  /*1980*/  UMOV UR13, URZ ;  /* 0x000000ff000d7c82 */ /* 0x000fe40008000000 */
[----:B------:R1:W3:Y:S02]  /*1990*/  SYNCS.PHASECHK.TRANS64.TRYWAIT P0, [UR4+0x20], R0 ;  /* 0x00002000ff0075a7 */ /* 0x0002e40008001104 */
[----:B------:R-:W-:Y:S07]  /*19a0*/  BRA.U !UP0, `(.L_x_25) ;  /* 0x0000000108c07547 */ /* 0x000fee000b800000 */
[----:B------:R-:W-:Y:S01]  /*19b0*/  UMOV UR6, URZ ;  /* 0x000000ff00067c82 */ /* 0x000fe20008000000 */
[----:B------:R-:W-:-:S05]  /*19c0*/  UMOV UR4, UR5 ;  /* 0x0000000500047c82 */ /* 0x000fca0008000000 */
.L_x_31:
[----:B------:R-:W-:Y:S01]  /*19d0*/  ULEA UR33, UR4, UR7, 0x3 ;  /* 0x0000000704217291 */ /* 0x000fe2000f8e18ff */
[----:B---3--:R-:W-:Y:S01]  /*19e0*/  @!P3 MOV R2, 0xa000 ;  /* 0x0000a0000002b802 */ /* 0x008fe20000000f00 */
[----:B-1-34-:R-:W-:Y:S10]  /*19f0*/  @P0 BRA `(.L_x_26) ;  /* 0x00000000000c0947 */ /* 0x01aff40003800000 */
[----:B------:R-:W-:-:S04]  /*1a00*/  SHF.L.U32 R3, R12, 0x1f, RZ ;  /* 0x0000001f0c037819 */ /* 0x000fc800000006ff */
[----:B------:R-:W3:Y:S02]  /*1a10*/  SYNCS.PHASECHK.TRANS64.TRYWAIT P0, [UR33+0x20], R3 ;  /* 0x00002003ff0075a7 */ /* 0x000ee40008001121 */
[----:B---3--:R-:W-:Y:S05]  /*1a20*/  @!P0 BRA `(.L_x_27) ;  /* 0x0000007c002c8947 */ /* 0x008fea0003800000 */
.L_x_26:
[----:B------:R3:W-:Y:S01]  /*1a30*/  @!P3 SYNCS.ARRIVE.TRANS64 RZ, [UR33], R2 ;  /* 0x00000002ffffb9a7 */ /* 0x0007e20008000021 */
[----:B------:R-:W-:-:S04]  /*1a40*/  ULOP3.LUT UR5, UR24, 0x2, URZ, 0xfc, !UPT ;  /* 0x0000000218057892 */ /* 0x000fc8000f8efcff */
[----:B------:R-:W-:-:S09]  /*1a50*/  UISETP.NE.AND UP0, UPT, UR5, 0x2, UPT ;  /* 0x000000020500788c */ /* 0x000fd2000bf05270 */
[----:B------:R-:W-:Y:S05]  /*1a60*/  BRA.U UP0, `(.L_x_28) ;  /* 0x0000000100047547 */ /* 0x000fea000b800000 */
[----:B--2---:R-:W-:Y:S05]  /*1a70*/  BPT.TRAP 0x1 ;  /* 0x000000040000795c */ /* 0x004fea0000300000 */
.L_x_28:
[----:B------:R-:W-:Y:S04]  /*1a80*/  BSSY.RECONVERGENT B0, `(.L_x_29) ;  /* 0x0000003000007945 */ /* 0x000fe80003800200 */
[----:B------:R-:W-:Y:S05]  /*1a90*/  @P2 BRA `(.L_x_30) ;  /* 0x0000000000042947 */ /* 0x000fea0003800000 */
[----:B--2---:R-:W-:Y:S05]  /*1aa0*/  BPT.TRAP 0x1 ;  /* 0x000000040000795c */ /* 0x004fea0000300000 */
.L_x_30:
[----:B--2---:R-:W-:Y:S05]  /*1ab0*/  BSYNC.RECONVERGENT B0 ;  /* 0x0000000000007941 */ /* 0x004fea0003800200 */
.L_x_29:
[----:B------:R-:W-:Y:S02]  /*1ac0*/  UIADD3 UR5, UPT, UPT, UR4, 0x1, URZ ;  /* 0x0000000104057890 */ /* 0x000fe4000fffe0ff */
[----:B------:R-:W-:Y:S02]  /*1ad0*/  ULEA UR32, UR4, UR7, 0xd ;  /* 0x0000000704207291 */ /* 0x000fe4000f8e68ff */
[----:B------:R-:W-:Y:S02]  /*1ae0*/  UISETP.NE.AND UP0, UPT, UR5, 0x4, UPT ;  /* 0x000000040500788c */ /* 0x000fe4000bf05270 */
[----:B------:R-:W-:Y:S02]  /*1af0*/  USHF.L.U32 UR34, UR6, 0x6, URZ ;  /* 0x0000000606227899 */ /* 0x000fe400080006ff */
[----:B------:R-:W-:Y:S02]  /*1b00*/  USEL UR9, URZ, 0x1, UP0 ;  /* 0x00000001ff097887 */ /* 0x000fe40008000000 */
[----:B------:R-:W-:-:S02]  /*1b10*/  USEL UR5, UR5, URZ, UP0 ;  /* 0x000000ff05057287 */ /* 0x000fc40008000000 */
[----:B------:R-:W-:Y:S02]  /*1b20*/  ULEA UR4, UR4, UR28, 0xe ;  /* 0x0000001c04047291 */ /* 0x000fe4000f8e70ff */
[----:B------:R-:W-:Y:S01]  /*1b30*/  ULEA UR8, UR5, UR7, 0x3 ;  /* 0x0000000705087291 */ /* 0x000fe2000f8e18ff */
[----:B------:R-:W-:Y:S01]  /*1b40*/  LOP3.LUT R12, R12, UR9, RZ, 0x3c, !PT ;  /* 0x000000090c0c7c12 */ /* 0x000fe2000f8e3cff */
[----:B------:R-:W-:Y:S02]  /*1b50*/  UIADD3 UR6, UPT, UPT, UR6, 0x1, URZ ;  /* 0x0000000106067890 */ /* 0x000fe4000fffe0ff */
[----:B------:R-:W-:Y:S01]  /*1b60*/  UIADD3 UR10, UP1, UPT, UR26, 0x80, URZ ;  /* 0x000000801a0a7890 */ /* 0x000fe2000ff3e0ff */
[----:B-1----:R-:W-:Y:S01]  /*1b70*/  SHF.L.U32 R0, R12, 0x1f, RZ ;  /* 0x0000001f0c007819 */ /* 0x002fe200000006ff */
[----:B------:R-:W-:Y:S02]  /*1b80*/  ULEA UR4, UR4, UR7, 0x1 ;  /* 0x0000000704047291 */ /* 0x000fe4000f8e08ff */
[----:B------:R-:W-:Y:S01]  /*1b90*/  UIADD3.X UR11, UPT, UPT, URZ, UR27, URZ, UP1, !UPT ;  /* 0x0000001bff0b7290 */ /* 0x000fe20008ffe4ff */
[----:B------:R4:W1:Y:S01]  /*1ba0*/  SYNCS.PHASECHK.TRANS64.TRYWAIT P0, [UR8+0x20], R0 ;  /* 0x00002000ff0075a7 */ /* 0x0008620008001108 */
[----:B------:R-:W-:-:S02]  /*1bb0*/  UIADD3 UR8, UP0, UPT, UR26, 0x180, URZ ;  /* 0x000001801a087890 */ /* 0x000fc4000ff1e0ff */
[----:B------:R-:W-:Y:S02]  /*1bc0*/  UIADD3 UR32, UPT, UPT, UR32, 0x8800, URZ ;  /* 0x0000880020207890 */ /* 0x000fe4000fffe0ff */
[----:B------:R-:W-:Y:S02]  /*1bd0*/  UIADD3.X UR9, UPT, UPT, URZ, UR27, URZ, UP0, !UPT ;  /* 0x0000001bff097290 */ /* 0x000fe400087fe4ff */
[----:B------:R-:W-:Y:S02]  /*1be0*/  UISETP.NE.AND UP0, UPT, UR6, UR21, UPT ;  /* 0x000000150600728c */ /* 0x000fe4000bf05270 */
[----:B------:R-:W-:Y:S01]  /*1bf0*/  UIADD3 UR16, UPT, UPT, UR4, 0x10800, URZ ;  /* 0x0001080004107890 */ /* 0x000fe2000fffe0ff */
[----:B------:R-:W-:Y:S01]  /*1c00*/  UMOV UR12, 0x0 ;  /* 0x00000000000c7882 */ /* 0x000fe20000000000 */
[----:B------:R-:W-:Y:S01]  /*1c10*/  UMOV UR13, 0x10000000 ;  /* 0x10000000000d7882 */ /* 0x000fe20000000000 */
[----:B------:R-:W-:Y:S01]  /*1c20*/  UMOV UR4, 0x30000 ;  /* 0x0003000000047882 */ /* 0x000fe20000000000 */
[----:B------:R-:W-:Y:S01]  /*1c30*/  UMOV UR20, UR36 ;  /* 0x0000002400147c82 */ /* 0x000fe20008000000 */
[----:B------:R-:W-:Y:S01]  /*1c40*/  UMOV UR17, UR33 ;  /* 0x0000002100117c82 */ /* 0x000fe20008000000 */
[----:B------:R-:W-:Y:S01]  /*1c50*/  UMOV UR18, UR34 ;  /* 0x0000002200127c82 */ /* 0x000fe20008000000 */
[----:B------:R-:W-:Y:S02]  /*1c60*/  UTMALDG.3D [UR32], [UR10], desc[UR12] ;  /* 0x00000c200a0075b4 */ /* 0x000fe40008011000 */
[----:B------:R2:W-:Y:S02]  /*1c70*/  UTMALDG.3D.MULTICAST [UR16], [UR8], UR4, desc[UR12] ;  /* 0x00000c10080073b4 */ /* 0x0005e40008011804 */
[----:B--2---:R-:W-:Y:S01]  /*1c80*/  UMOV UR13, UR21 ;  /* 0x00000015000d7c82 */ /* 0x004fe20008000000 */
[----:B------:R-:W-:Y:S01]  /*1c90*/  UMOV UR4, UR5 ;  /* 0x0000000500047c82 */ /* 0x000fe20008000000 */
[----:B------:R-:W-:Y:S05]  /*1ca0*/  BRA.U UP0, `(.L_x_31) ;  /* 0xfffffffd00487547 */ /* 0x000fea000b83ffff */
.L_x_25:
[----:B------:R-:W-:Y:S01]  /*1cb0*/  ULEA UR4, UR5, UR7, 0x3 ;  /* 0x0000000705047291 */ /* 0x000fe2000f8e18ff */
[----:B-1--4-:R-:W-:Y:S01]  /*1cc0*/  SHF.L.U32 R0, R12, 0x1f, RZ ;  /* 0x0000001f0c007819 */ /* 0x012fe200000006ff */
[----:B------:R-:W-:Y:S01]  /*1cd0*/  @!P1 SYNCS.ARRIVE.TRANS64.A1T0 RZ, [UR7+0x88], RZ ;  /* 0x000088ffffff99a7 */ /* 0x000fe20008100007 */
[----:B------:R-:W-:-:S06]  /*1ce0*/  UISETP.GT.AND UP0, UPT, UR43, UR41, UPT ;  /* 0x000000292b00728c */ /* 0x000fcc000bf04270 */
[----:B---3--:R1:W3:Y:S03]  /*1cf0*/  SYNCS.PHASECHK.TRANS64.TRYWAIT P0, [UR4+0x20], R0 ;  /* 0x00002000ff0075a7 */ /* 0x0082e60008001104 */
[----:B------:R-:W-:Y:S05]  /*1d00*/  BRA.U !UP0, `(.L_x_32) ;  /* 0x0000000108bc7547 */ /* 0x000fea000b800000 */
[----:B------:R-:W-:Y:S01]  /*1d10*/  UIADD3 UR25, UPT, UPT, UR44, UR13, URZ ;  /* 0x0000000d2c197290 */ /* 0x000fe2000fffe0ff */
[----:B------:R-:W-:-:S11]  /*1d20*/  UMOV UR4, UR5 ;  /* 0x0000000500047c82 */ /* 0x000fd60008000000 */
.L_x_38:
[----:B------:R-:W-:Y:S01]  /*1d30*/  ULEA UR9, UR4, UR7, 0x3 ;  /* 0x0000000704097291 */ /* 0x000fe2000f8e18ff */
[----:B---3--:R-:W-:Y:S01]  /*1d40*/  @!P3 MOV R2, 0xa000 ;  /* 0x0000a0000002b802 */ /* 0x008fe20000000f00 */
[----:B-1-3--:R-:W-:Y:S10]  /*1d50*/  @P0 BRA `(.L_x_33) ;  /* 0x00000000000c0947 */ /* 0x00aff40003800000 */
[----:B------:R-:W-:-:S04]  /*1d60*/  SHF.L.U32 R3, R12, 0x1f, RZ ;  /* 0x0000001f0c037819 */ /* 0x000fc800000006ff */
[----:B------:R-:W3:Y:S02]  /*1d70*/  SYNCS.PHASECHK.TRANS64.TRYWAIT P0, [UR9+0x20], R3 ;  /* 0x00002003ff0075a7 */ /* 0x000ee40008001109 */
[----:B---3--:R-:W-:Y:S05]  /*1d80*/  @!P0 BRA `(.L_x_34) ;  /* 0x00000078006c8947 */ /* 0x008fea0003800000 */
.L_x_33:
[----:B------:R3:W-:Y:S01]  /*1d90*/  @!P3 SYNCS.ARRIVE.TRANS64 RZ, [UR9], R2 ;  /* 0x00000002ffffb9a7 */ /* 0x0007e20008000009 */
[----:B------:R-:W-:-:S04]  /*1da0*/  ULOP3.LUT UR5, UR24, 0x2, URZ, 0xfc, !UPT ;  /* 0x0000000218057892 */ /* 0x000fc8000f8efcff */
[----:B------:R-:W-:-:S09]  /*1db0*/  UISETP.NE.AND UP0, UPT, UR5, 0x2, UPT ;  /* 0x000000020500788c */ /* 0x000fd2000bf05270 */
[----:B------:R-:W-:Y:S05]  /*1dc0*/  BRA.U UP0, `(.L_x_35) ;  /* 0x0000000100047547 */ /* 0x000fea000b800000 */
[----:B--2---:R-:W-:Y:S05]  /*1dd0*/  BPT.TRAP 0x1 ;  /* 0x000000040000795c */ /* 0x004fea0000300000 */
.L_x_35:
[----:B------:R-:W-:Y:S04]  /*1de0*/  BSSY.RECONVERGENT B0, `(.L_x_36) ;  /* 0x0000003000007945 */ /* 0x000fe80003800200 */
[----:B------:R-:W-:Y:S05]  /*1df0*/  @P2 BRA `(.L_x_37) ;  /* 0x0000000000042947 */ /* 0x000fea0003800000 */
[----:B--2---:R-:W-:Y:S05]  /*1e00*/  BPT.TRAP 0x1 ;  /* 0x000000040000795c */ /* 0x004fea0000300000 */
.L_x_37:
[----:B--2---:R-:W-:Y:S05]  /*1e10*/  BSYNC.RECONVERGENT B0 ;  /* 0x0000000000007941 */ /* 0x004fea0003800200 */
.L_x_36:
[----:B------:R-:W-:Y:S02]  /*1e20*/  UIADD3 UR5, UPT, UPT, UR4, 0x1, URZ ;  /* 0x0000000104057890 */ /* 0x000fe4000fffe0ff */
[----:B------:R-:W-:Y:S02]  /*1e30*/  UIADD3 UR14, UP1, UPT, UR26, 0x80, URZ ;  /* 0x000000801a0e7890 */ /* 0x000fe4000ff3e0ff */
[----:B------:R-:W-:Y:S02]  /*1e40*/  UISETP.NE.AND UP0, UPT, UR5, 0x4, UPT ;  /* 0x000000040500788c */ /* 0x000fe4000bf05270 */
[----:B------:R-:W-:Y:S02]  /*1e50*/  USHF.L.U32 UR10, UR13, 0x6, URZ ;  /* 0x000000060d0a7899 */ /* 0x000fe400080006ff */
[----:B------:R-:W-:Y:S02]  /*1e60*/  USEL UR8, URZ, 0x1, UP0 ;  /* 0x00000001ff087887 */ /* 0x000fe40008000000 */
[----:B------:R-:W-:-:S02]  /*1e70*/  USEL UR5, UR5, URZ, UP0 ;  /* 0x000000ff05057287 */ /* 0x000fc40008000000 */
[----:B------:R-:W-:Y:S02]  /*1e80*/  UIADD3 UR22, UP0, UPT, UR26, 0x180, URZ ;  /* 0x000001801a167890 */ /* 0x000fe4000ff1e0ff */
[----:B------:R-:W-:Y:S01]  /*1e90*/  LOP3.LUT R12, R12, UR8, RZ, 0x3c, !PT ;  /* 0x000000080c0c7c12 */ /* 0x000fe2000f8e3cff */
[----:B------:R-:W-:Y:S02]  /*1ea0*/  ULEA UR8, UR4, UR7, 0xd ;  /* 0x0000000704087291 */ /* 0x000fe4000f8e68ff */
[----:B------:R-:W-:Y:S01]  /*1eb0*/  ULEA UR6, UR5, UR7, 0x3 ;  /* 0x0000000705067291 */ /* 0x000fe2000f8e18ff */
[----:B-1----:R-:W-:Y:S01]  /*1ec0*/  SHF.L.U32 R0, R12, 0x1f, RZ ;  /* 0x0000001f0c007819 */ /* 0x002fe200000006ff */
[----:B------:R-:W-:Y:S02]  /*1ed0*/  UIADD3 UR8, UPT, UPT, UR8, 0x8800, URZ ;  /* 0x0000880008087890 */ /* 0x000fe4000fffe0ff */
[----:B------:R-:W-:Y:S02]  /*1ee0*/  UIADD3.X UR15, UPT, UPT, URZ, UR27, URZ, UP1, !UPT ;  /* 0x0000001bff0f7290 */ /* 0x000fe40008ffe4ff */
[----:B------:R-:W-:-:S02]  /*1ef0*/  ULEA UR16, UR4, UR29, 0xf ;  /* 0x0000001d04107291 */ /* 0x000fc4000f8e78ff */
[----:B------:R-:W-:Y:S01]  /*1f00*/  UIADD3.X UR23, UPT, UPT, URZ, UR27, URZ, UP0, !UPT ;  /* 0x0000001bff177290 */ /* 0x000fe200087fe4ff */
[----:B------:R4:W1:Y:S01]  /*1f10*/  SYNCS.PHASECHK.TRANS64.TRYWAIT P0, [UR6+0x20], R0 ;  /* 0x00002000ff0075a7 */ /* 0x0008620008001106 */
[----:B------:R-:W-:Y:S01]  /*1f20*/  UMOV UR30, 0x0 ;  /* 0x00000000001e7882 */ /* 0x000fe20000000000 */
[----:B------:R-:W-:Y:S01]  /*1f30*/  UMOV UR31, 0x10000000 ;  /* 0x10000000001f7882 */ /* 0x000fe20000000000 */
[----:B------:R-:W-:Y:S01]  /*1f40*/  UMOV UR11, UR35 ;  /* 0x00000023000b7c82 */ /* 0x000fe20008000000 */
[----:B------:R-:W-:Y:S01]  /*1f50*/  UMOV UR12, UR36 ;  /* 0x00000024000c7c82 */ /* 0x000fe20008000000 */
[----:B------:R-:W-:Y:S01]  /*1f60*/  UMOV UR6, 0x30000 ;  /* 0x0003000000067882 */ /* 0x000fe20000000000 */
[----:B------:R-:W-:Y:S01]  /*1f70*/  UMOV UR20, UR36 ;  /* 0x0000002400147c82 */ /* 0x000fe20008000000 */
[----:B------:R-:W-:Y:S01]  /*1f80*/  UMOV UR17, UR9 ;  /* 0x0000000900117c82 */ /* 0x000fe20008000000 */
[----:B------:R-:W-:Y:S01]  /*1f90*/  UMOV UR18, UR10 ;  /* 0x0000000a00127c82 */ /* 0x000fe20008000000 */
[----:B------:R4:W-:Y:S01]  /*1fa0*/  UTMALDG.3D [UR8], [UR14], desc[UR30] ;  /* 0x00001e080e0075b4 */ /* 0x0009e20008011000 */
[----:B------:R-:W-:Y:S01]  /*1fb0*/  UIADD3 UR13, UPT, UPT, UR13, 0x1, URZ ;  /* 0x000000010d0d7890 */ /* 0x000fe2000fffe0ff */
[----:B------:R-:W-:-:S03]  /*1fc0*/  UMOV UR4, UR5 ;  /* 0x0000000500047c82 */ /* 0x000fc60008000000 */
[----:B------:R-:W-:Y:S01]  /*1fd0*/  UISETP.NE.AND UP0, UPT, UR13, UR25, UPT ;  /* 0x000000190d00728c */ /* 0x000fe2000bf05270 */
[----:B------:R4:W-:Y:S08]  /*1fe0*/  UTMALDG.3D.MULTICAST [UR16], [UR22], UR6, desc[UR30] ;  /* 0x00001e10160073b4 */ /* 0x0009f00008011806 */
[----:B----4-:R-:W-:Y:S05]  /*1ff0*/  BRA.U UP0, `(.L_x_38) ;  /* 0xfffffffd004c7547 */ /* 0x010fea000b83ffff */
.L_x_32:
[C---:B------:R-:W-:Y:S01]  /*2000*/  LEA R3, R11.reuse, UR7, 0x3 ;  /* 0x000000070b037c11 */ /* 0x040fe2000f8e18ff */
[----:B------:R-:W-:Y:S01]  /*2010*/  NOP ;  /* 0x0000000000007918 */ /* 0x000fe20000000000 */
[----:B-1----:R-:W-:Y:S02]  /*2020*/  SHF.L.U32 R0, R10, 0x1f, RZ ;  /* 0x0000001f0a007819 */ /* 0x002fe400000006ff */
[----:B------:R-:W-:Y:S02]  /*2030*/  LEA R5, R11, UR7, 0x4 ;  /* 0x000000070b057c11 */ /* 0x000fe4000f8e20ff */
[----:B---3--:R-:W1:Y:S02]  /*2040*/  SYNCS.PHASECHK.TRANS64.TRYWAIT P0, [R3+URZ+0x90], R0 ;  /* 0x00009000030075a7 */ /* 0x008e6400080011ff */
[----:B-1----:R-:W-:Y:S05]  /*2050*/  @!P0 BRA `(.L_x_39) ;  /* 0x0000007400d08947 */ /* 0x002fea0003800000 */
.L_x_141:
[----:B------:R-:W3:Y:S01]  /*2060*/  LDS.128 R4, [R5+0x120] ;  /* 0x0001200005047984 */ /* 0x000ee20000000c00 */
[----:B------:R-:W-:Y:S01]  /*2070*/  UISETP.GE.AND UP0, UPT, UR42, 0x1, UPT ;  /* 0x000000012a00788c */ /* 0x000fe2000bf06270 */
[----:B------:R-:W-:Y:S01]  /*2080*/  @!PT LDS RZ, [RZ] ;  /* 0x00000000fffff984 */ /* 0x000fe20000000800 */
[----:B------:R-:W-:Y:S01]  /*2090*/  @!PT LDS RZ, [RZ] ;  /* 0x00000000fffff984 */ /* 0x000fe20000000800 */
[----:B------:R-:W-:Y:S01]  /*20a0*/  @!PT LDS RZ, [RZ] ;  /* 0x00000000fffff984 */ /* 0x000fe20000000800 */
[----:B------:R-:W-:Y:S01]  /*20b0*/  @!PT LDS RZ, [RZ] ;  /* 0x00000000fffff984 */ /* 0x000fe20000000800 */
[----:B------:R4:W-:Y:S06]  /*20c0*/  MEMBAR.ALL.CTA ;  /* 0x0000000000007992 */ /* 0x0009ec0000008000 */
[----:B----4-:R-:W4:Y:S01]  /*20d0*/  FENCE.VIEW.ASYNC.S ;  /* 0x00000000000073c6 */ /* 0x010f220000000000 */
[----:B---3--:R-:W-:-:S13]  /*20e0*/  LOP3.LUT P0, RZ, R6, 0x1, RZ, 0xc0, !PT ;  /* 0x0000000106ff7812 */ /* 0x008fda000780c0ff */
[----:B----4-:R-:W-:Y:S01]  /*20f0*/  VOTEU.ANY UP1, P0 ;  /* 0x0000000000ff7886 */ /* 0x010fe20000020100 */
[----:B------:R-:W-:-:S13]  /*2100*/  PLOP3.LUT P0, PT, PT, PT, UP1, 0x80, 0x8 ;  /* 0x000000000008781c */ /* 0x000fda0003f0f018 */
[----:B-1----:R-:W-:Y:S02]  /*2110*/  @P0 LOP3.LUT R0, R5, 0xffff, RZ, 0xc0, !PT ;  /* 0x0000ffff05000812 */ /* 0x002fe400078ec0ff */
[----:B------:R-:W-:Y:S02]  /*2120*/  @P0 MOV R2, R4 ;  /* 0x0000000400020202 */ /* 0x000fe40000000f00 */
[----:B------:R-:W-:Y:S01]  /*2130*/  @P0 R2UR UR6, R0 ;  /* 0x00000000000602ca */ /* 0x000fe200000e0000 */
[----:B------:R-:W-:Y:S01]  /*2140*/  VIADD R0, R3, 0xa0 ;  /* 0x000000a003007836 */ /* 0x000fe20000000000 */
[----:B------:R-:W-:Y:S02]  /*2150*/  @P0 SHF.R.U32.HI R4, RZ, 0x10, R5 ;  /* 0x00000010ff040819 */ /* 0x000fe40000011605 */
[----:B------:R-:W-:Y:S02]  /*2160*/  @P0 R2UR UR8, R2 ;  /* 0x00000000020802ca */ /* 0x000fe400000e0000 */
[----:B------:R-:W-:-:S02]  /*2170*/  PRMT R0, RZ, 0x654, R0 ;  /* 0x00000654ff007816 */ /* 0x000fc40000000000 */
[----:B------:R-:W-:Y:S02]  /*2180*/  @P0 R2UR UR4, R4 ;  /* 0x00000000040402ca */ /* 0x000fe400000e0000 */
[----:B------:R1:W-:Y:S03]  /*2190*/  SYNCS.ARRIVE.TRANS64.RED.A1T0 RZ, [R0+URZ], RZ ;  /* 0x000000ff00ff79a7 */ /* 0x0003e600081004ff */
[----:B------:R-:W-:-:S04]  /*21a0*/  @UP1 UMOV UR37, UR6 ;  /* 0x0000000600251c82 */ /* 0x000fc80008000000 */
[----:B------:R-:W-:-:S04]  /*21b0*/  @UP1 UMOV UR38, UR8 ;  /* 0x0000000800261c82 */ /* 0x000fc80008000000 */
[----:B------:R-:W-:Y:S01]  /*21c0*/  @UP1 UMOV UR36, UR4 ;  /* 0x0000000400241c82 */ /* 0x000fe20008000000 */
[----:B------:R-:W-:Y:S05]  /*21d0*/  BRA.U !UP0, `(.L_x_40) ;  /* 0x0000000108d47547 */ /* 0x000fea000b800000 */
[----:B------:R-:W2:Y:S01]  /*21e0*/  LDCU.128 UR12, c[0x0][0xb10] ;  /* 0x00016200ff0c77ac */ /* 0x000ea20008000c00 */
[----:B------:R-:W3:Y:S01]  /*21f0*/  LDCU UR25, c[0x0][0xb20] ;  /* 0x00016400ff1977ac */ /* 0x000ee20008000800 */
[----:B------:R-:W4:Y:S01]  /*2200*/  LDCU UR20, c[0x0][0xb0c] ;  /* 0x00016180ff1477ac */ /* 0x000f220008000800 */
[----:B------:R-:W1:Y:S01]  /*2210*/  LDCU.64 UR10, c[0x0][0xb28] ;  /* 0x00016500ff0a77ac */ /* 0x000e620008000a00 */
[----:B------:R-:W-:Y:S02]  /*2220*/  UISETP.NE.AND UP3, UPT, UR42, 0x1, UPT ;  /* 0x000000012a00788c */ /* 0x000fe4000bf65270 */
[----:B--2---:R-:W-:Y:S02]  /*2230*/  UIMAD.WIDE.U32 UR16, UR39, UR15, URZ ;  /* 0x0000000f271072a5 */ /* 0x004fe4000f8e00ff */
[----:B------:R-:W-:Y:S02]  /*2240*/  UIMAD.WIDE.U32 UR8, UR40, UR12, URZ ;  /* 0x0000000c280872a5 */ /* 0x000fe4000f8e00ff */
[----:B------:R-:W-:-:S02]  /*2250*/  UISETP.NE.AND UP0, UPT, UR14, 0x1, UPT ;  /* 0x000000010e00788c */ /* 0x000fc4000bf05270 */
[----:B------:R-:W-:Y:S01]  /*2260*/  UIMAD.WIDE.U32 UR22, UR37, UR15, URZ ;  /* 0x0000000f251672a5 */ /* 0x000fe2000f8e00ff */
[----:B------:R-:W-:Y:S02]  /*2270*/  UMOV UR16, UR17 ;  /* 0x0000001100107c82 */ /* 0x000fe40008000000 */
[----:B------:R-:W-:Y:S01]  /*2280*/  UMOV UR8, UR9 ;  /* 0x0000000900087c82 */ /* 0x000fe20008000000 */
[----:B---3--:R-:W-:Y:S02]  /*2290*/  USHF.R.U32.HI UR16, URZ, UR25, UR16 ;  /* 0x00000019ff107299 */ /* 0x008fe40008011610 */
[----:B----4-:R-:W-:Y:S02]  /*22a0*/  UISETP.NE.AND UP2, UPT, UR20, 0x1, UPT ;  /* 0x000000011400788c */ /* 0x010fe4000bf45270 */
[----:B------:R-:W-:Y:S02]  /*22b0*/  USHF.R.U32.HI UR8, URZ, UR13, UR8 ;  /* 0x0000000dff087299 */ /* 0x000fe40008011608 */
[----:B------:R-:W-:-:S02]  /*22c0*/  USEL UR6, UR39, UR16, !UP0 ;  /* 0x0000001027067287 */ /* 0x000fc4000c000000 */
[----:B------:R-:W-:Y:S02]  /*22d0*/  USEL UR8, UR40, UR8, !UP2 ;  /* 0x0000000828087287 */ /* 0x000fe4000d000000 */
[----:B-1----:R-:W-:Y:S01]  /*22e0*/  UIMAD.WIDE.U32 UR16, UR6, UR10, URZ ;  /* 0x0000000a061072a5 */ /* 0x002fe2000f8e00ff */
[----:B------:R-:W-:Y:S01]  /*22f0*/  UMOV UR4, UR23 ;  /* 0x0000001700047c82 */ /* 0x000fe20008000000 */
[----:B------:R-:W-:Y:S02]  /*2300*/  UIMAD.WIDE.U32 UR18, UR38, UR12, URZ ;  /* 0x0000000c261272a5 */ /* 0x000fe4000f8e00ff */
[----:B------:R-:W-:-:S03]  /*2310*/  UIMAD.WIDE.U32 UR22, UR8, UR10, URZ ;  /* 0x0000000a081672a5 */ /* 0x000fc6000f8e00ff */
[----:B------:R-:W-:Y:S01]  /*2320*/  UMOV UR16, UR17 ;  /* 0x0000001100107c82 */ /* 0x000fe20008000000 */
[----:B------:R-:W-:Y:S02]  /*2330*/  USHF.R.U32.HI UR4, URZ, UR25, UR4 ;  /* 0x00000019ff047299 */ /* 0x000fe40008011604 */
[----:B------:R-:W-:Y:S01]  /*2340*/  @UP3 USHF.R.U32.HI UR6, URZ, UR11, UR16 ;  /* 0x0000000bff063299 */ /* 0x000fe20008011610 */
[----:B------:R-:W-:Y:S01]  /*2350*/  UMOV UR18, UR19 ;  /* 0x0000001300127c82 */ /* 0x000fe20008000000 */
[----:B------:R-:W-:Y:S01]  /*2360*/  UMOV UR22, UR23 ;  /* 0x0000001700167c82 */ /* 0x000fe20008000000 */
[----:B------:R-:W-:Y:S02]  /*2370*/  USHF.R.U32.HI UR13, URZ, UR13, UR18 ;  /* 0x0000000dff0d7299 */ /* 0x000fe40008011612 */
[----:B------:R-:W-:Y:S02]  /*2380*/  USEL UR4, UR37, UR4, !UP0 ;  /* 0x0000000425047287 */ /* 0x000fe4000c000000 */
[----:B------:R-:W-:-:S02]  /*2390*/  @UP3 USHF.R.U32.HI UR8, URZ, UR11, UR22 ;  /* 0x0000000bff083299 */ /* 0x000fc40008011616 */
[----:B------:R-:W-:Y:S02]  /*23a0*/  UIMAD UR9, UR42, UR6, URZ ;  /* 0x000000062a0972a4 */ /* 0x000fe4000f8e02ff */
[----:B------:R-:W-:Y:S02]  /*23b0*/  USEL UR6, UR38, UR13, !UP2 ;  /* 0x0000000d26067287 */ /* 0x000fe4000d000000 */
[----:B------:R-:W-:Y:S02]  /*23c0*/  UIMAD UR12, UR42, UR8, URZ ;  /* 0x000000082a0c72a4 */ /* 0x000fe4000f8e02ff */
[----:B------:R-:W-:Y:S02]  /*23d0*/  UISETP.GE.AND UP0, UPT, UR4, UR9, UPT ;  /* 0x000000090400728c */ /* 0x000fe4000bf06270 */
[----:B------:R-:W-:Y:S02]  /*23e0*/  UIMAD.WIDE.U32 UR16, UR4, UR10, URZ ;  /* 0x0000000a041072a5 */ /* 0x000fe4000f8e00ff */
[----:B------:R-:W-:-:S02]  /*23f0*/  UISETP.GE.OR UP0, UPT, UR6, UR12, UP0 ;  /* 0x0000000c0600728c */ /* 0x000fc40008706670 */
[----:B------:R-:W-:Y:S02]  /*2400*/  UIMAD.WIDE.U32 UR12, UR6, UR10, URZ ;  /* 0x0000000a060c72a5 */ /* 0x000fe4000f8e00ff */
[----:B------:R-:W-:Y:S01]  /*2410*/  UIADD3 UR15, UPT, UPT, -UR4, URZ, URZ ;  /* 0x000000ff040f7290 */ /* 0x000fe2000fffe1ff */
[----:B------:R-:W-:Y:S01]  /*2420*/  UMOV UR10, UR17 ;  /* 0x00000011000a7c82 */ /* 0x000fe20008000000 */
[----:B------:R-:W-:Y:S02]  /*2430*/  UIADD3 UR12, UPT, UPT, -UR6, URZ, URZ ;  /* 0x000000ff060c7290 */ /* 0x000fe4000fffe1ff */
[----:B------:R-:W-:-:S03]  /*2440*/  USHF.R.U32.HI UR10, URZ, UR11, UR10 ;  /* 0x0000000bff0a7299 */ /* 0x000fc6000801160a */
[----:B------:R-:W-:Y:S01]  /*2450*/  @!UP0 UMOV UR9, UR13 ;  /* 0x0000000d00098c82 */ /* 0x000fe20008000000 */
[----:B------:R-:W-:Y:S02]  /*2460*/  UIMAD UR15, UR14, UR15, UR37 ;  /* 0x0000000f0e0f72a4 */ /* 0x000fe4000f8e0225 */
[----:B------:R-:W-:Y:S02]  /*2470*/  USEL UR10, UR4, UR10, !UP3 ;  /* 0x0000000a040a7287 */ /* 0x000fe4000d800000 */
[----:B------:R-:W-:Y:S02]  /*2480*/  @!UP0 USHF.R.U32.HI UR9, URZ, UR11, UR9 ;  /* 0x0000000bff098299 */ /* 0x000fe40008011609 */
[----:B------:R-:W-:Y:S02]  /*2490*/  UIADD3 UR11, UPT, UPT, -UR10, URZ, URZ ;  /* 0x000000ff0a0b7290 */ /* 0x000fe4000fffe1ff */
[----:B------:R-:W-:Y:S02]  /*24a0*/  @!UP0 USEL UR9, UR6, UR9, !UP3 ;  /* 0x0000000906098287 */ /* 0x000fe4000d800000 */
[----:B------:R-:W-:-:S02]  /*24b0*/  UIMAD UR11, UR42, UR11, UR4 ;  /* 0x0000000b2a0b72a4 */ /* 0x000fc4000f8e0204 */
[----:B------:R-:W-:Y:S02]  /*24c0*/  @!UP0 UIADD3 UR10, UPT, UPT, UR10, -UR9, URZ ;  /* 0x800000090a0a8290 */ /* 0x000fe4000fffe0ff */
[----:B------:R-:W-:Y:S02]  /*24d0*/  @!UP0 UIMAD UR9, UR11, UR8, UR9 ;  /* 0x000000080b0982a4 */ /* 0x000fe4000f8e0209 */
[----:B------:R-:W-:Y:S02]  /*24e0*/  @!UP0 UIMAD UR4, UR42, UR10, UR6 ;  /* 0x0000000a2a0482a4 */ /* 0x000fe4000f8e0206 */
[----:B------:R-:W-:Y:S02]  /*24f0*/  UIMAD UR8, UR20, UR12, UR38 ;  /* 0x0000000c140872a4 */ /* 0x000fe4000f8e0226 */
[----:B------:R-:W-:Y:S01]  /*2500*/  UIMAD UR37, UR4, UR14, UR15 ;  /* 0x0000000e042572a4 */ /* 0x000fe2000f8e020f */
[----:B------:R-:W-:Y:S02]  /*2510*/  @!UP0 UMOV UR6, UR9 ;  /* 0x0000000900068c82 */ /* 0x000fe40008000000 */
[----:B------:R-:W-:-:S12]  /*2520*/  UIMAD UR38, UR6, UR20, UR8 ;  /* 0x00000014062672a4 */ /* 0x000fd8000f8e0208 */
.L_x_40:
[----:B------:R-:W3:Y:S02]  /*2530*/  LDCU UR4, c[0x0][0xb30] ;  /* 0x00016600ff0477ac */ /* 0x000ee40008000800 */
[----:B---3--:R-:W-:-:S09]  /*2540*/  UISETP.NE.AND UP0, UPT, UR4, 0x1, UPT ;  /* 0x000000010400788c */ /* 0x008fd2000bf05270 */
[----:B------:R-:W-:Y:S05]  /*2550*/  BRA.U UP0, `(.L_x_41) ;  /* 0x0000000100447547 */ /* 0x000fea000b800000 */
[----:B------:R-:W3:Y:S01]  /*2560*/  LDCU.128 UR12, c[0x0][0xb10] ;  /* 0x00016200ff0c77ac */ /* 0x000ee20008000c00 */
[----:B------:R-:W4:Y:S01]  /*2570*/  LDCU UR16, c[0x0][0xb0c] ;  /* 0x00016180ff1077ac */ /* 0x000f220008000800 */
[----:B------:R-:W1:Y:S01]  /*2580*/  LDCU UR17, c[0x0][0xb20] ;  /* 0x00016400ff1177ac */ /* 0x000e620008000800 */
[----:B---3--:R-:W-:Y:S02]  /*2590*/  UIMAD.WIDE.U32 UR10, UR38, UR12, URZ ;  /* 0x0000000c260a72a5 */ /* 0x008fe4000f8e00ff */
[----:B------:R-:W-:Y:S02]  /*25a0*/  UIMAD.WIDE.U32 UR8, UR37, UR15, URZ ;  /* 0x0000000f250872a5 */ /* 0x000fe4000f8e00ff */
[----:B----4-:R-:W-:Y:S02]  /*25b0*/  UISETP.NE.AND UP2, UPT, UR16, 0x1, UPT ;  /* 0x000000011000788c */ /* 0x010fe4000bf45270 */
[----:B------:R-:W-:Y:S01]  /*25c0*/  UISETP.NE.AND UP0, UPT, UR14, 0x1, UPT ;  /* 0x000000010e00788c */ /* 0x000fe2000bf05270 */
[----:B------:R-:W-:-:S02]  /*25d0*/  UMOV UR6, UR11 ;  /* 0x0000000b00067c82 */ /* 0x000fc40008000000 */
[----:B------:R-:W-:Y:S01]  /*25e0*/  UMOV UR4, UR9 ;  /* 0x0000000900047c82 */ /* 0x000fe20008000000 */
[----:B------:R-:W-:Y:S02]  /*25f0*/  USHF.R.U32.HI UR6, URZ, UR13, UR6 ;  /* 0x0000000dff067299 */ /* 0x000fe40008011606 */
[----:B-1----:R-:W-:Y:S02]  /*2600*/  USHF.R.U32.HI UR4, URZ, UR17, UR4 ;  /* 0x00000011ff047299 */ /* 0x002fe40008011604 */
[----:B------:R-:W-:Y:S02]  /*2610*/  USEL UR6, UR38, UR6, !UP2 ;  /* 0x0000000626067287 */ /* 0x000fe4000d000000 */
[----:B------:R-:W-:-:S04]  /*2620*/  USEL UR4, UR37, UR4, !UP0 ;  /* 0x0000000425047287 */ /* 0x000fc8000c000000 */
[----:B------:R-:W-:Y:S02]  /*2630*/  UIADD3 UR8, UPT, UPT, UR6, -UR4, URZ ;  /* 0x8000000406087290 */ /* 0x000fe4000fffe0ff */
[----:B------:R-:W-:Y:S02]  /*2640*/  UIADD3 UR4, UPT, UPT, -UR6, UR4, URZ ;  /* 0x0000000406047290 */ /* 0x000fe4000fffe1ff */
[----:B------:R-:W-:Y:S02]  /*2650*/  UIMAD UR37, UR8, UR14, UR37 ;  /* 0x0000000e082572a4 */ /* 0x000fe4000f8e0225 */
[----:B------:R-:W-:-:S12]  /*2660*/  UIMAD UR38, UR4, UR16, UR38 ;  /* 0x00000010042672a4 */ /* 0x000fd8000f8e0226 */
.L_x_41:
[----:B------:R-:W-:Y:S01]  /*2670*/  VIADD R11, R11, 0x1 ;  /* 0x000000010b0b7836 */ /* 0x000fe20000000000 */
[----:B------:R-:W-:Y:S02]  /*2680*/  R2UR UR6, R84 ;  /* 0x00000000540672ca */ /* 0x000fe400000e0000 */
[----:B------:R-:W-:Y:S02]  /*2690*/  R2UR UR4, R83 ;  /* 0x00000000530472ca */ /* 0x000fe400000e0000 */
[C---:B------:R-:W-:Y:S02]  /*26a0*/  ISETP.NE.AND P0, PT, R11.reuse, 0x2, PT ;  /* 0x000000020b00780c */ /* 0x040fe40003f05270 */
[----:B------:R-:W-:Y:S02]  /*26b0*/  PLOP3.LUT P1, PT, PT, PT, PT, 0x80, 0x8 ;  /* 0x000000000008781c */ /* 0x000fe40003f2f070 */
[----:B------:R-:W-:Y:S02]  /*26c0*/  SEL R3, RZ, 0x1, P0 ;  /* 0x00000001ff037807 */ /* 0x000fe40000000000 */
[----:B------:R-:W-:-:S02]  /*26d0*/  SEL R11, R11, RZ, P0 ;  /* 0x000000ff0b0b7207 */ /* 0x000fc40000000000 */
[----:B------:R-:W-:Y:S01]  /*26e0*/  LOP3.LUT R10, R10, R3, RZ, 0x3c, !PT ;  /* 0x000000030a0a7212 */ /* 0x000fe200078e3cff */
[----:B------:R-:W-:Y:S02]  /*26f0*/  UIADD3 UR30, UPT, UPT, UR38, UR6, URZ ;  /* 0x00000006261e7290 */ /* 0x000fe4000fffe0ff */
[----:B------:R-:W-:Y:S01]  /*2700*/  UIADD3 UR31, UPT, UPT, UR37, UR4, URZ ;  /* 0x00000004251f7290 */ /* 0x000fe2000fffe0ff */
[----:B------:R-:W-:Y:S11]  /*2710*/  BRA.U UP1, `(.L_x_42) ;  /* 0xfffffff101507547 */ /* 0x000ff6000b83ffff */
[----:B------:R-:W-:Y:S01]  /*2720*/  UIADD3 UR7, UPT, UPT, UR7, 0x20, URZ ;  /* 0x0000002007077890 */ /* 0x000fe2000fffe0ff */
[----:B------:R-:W-:-:S03]  /*2730*/  SHF.L.U32 R3, R12, 0x1f, RZ ;  /* 0x0000001f0c037819 */ /* 0x000fc600000006ff */
[----:B------:R-:W-:-:S09]  /*2740*/  ULEA UR4, UR5, UR7, 0x3 ;  /* 0x0000000705047291 */ /* 0x000fd2000f8e18ff */
[----:B------:R-:W3:Y:S02]  /*2750*/  SYNCS.PHASECHK.TRANS64.TRYWAIT P0, [UR4], R3 ;  /* 0x00000003ff0075a7 */ /* 0x000ee40008001104 */
[----:B---3--:R-:W-:Y:S05]  /*2760*/  @!P0 BRA `(.L_x_43) ;  /* 0x0000007000208947 */ /* 0x008fea0003800000 */
.L_x_143:
[----:B------:R-:W-:-:S04]  /*2770*/  UIADD3 UR4, UPT, UPT, UR5, 0x1, URZ ;  /* 0x0000000105047890 */ /* 0x000fc8000fffe0ff */
[----:B------:R-:W-:-:S04]  /*2780*/  UISETP.NE.AND UP0, UPT, UR4, 0x4, UPT ;  /* 0x000000040400788c */ /* 0x000fc8000bf05270 */
[----:B------:R-:W-:Y:S02]  /*2790*/  USEL UR6, URZ, 0x1, UP0 ;  /* 0x00000001ff067887 */ /* 0x000fe40008000000 */
[----:B------:R-:W-:-:S04]  /*27a0*/  USEL UR4, UR4, URZ, UP0 ;  /* 0x000000ff04047287 */ /* 0x000fc80008000000 */
[----:B------:R-:W-:Y:S01]  /*27b0*/  ULEA UR5, UR4, UR7, 0x3 ;  /* 0x0000000704057291 */ /* 0x000fe2000f8e18ff */
[----:B------:R-:W-:-:S04]  /*27c0*/  LOP3.LUT R2, R12, UR6, RZ, 0x3c, !PT ;  /* 0x000000060c027c12 */ /* 0x000fc8000f8e3cff */
[----:B-1----:R-:W-:-:S04]  /*27d0*/  SHF.L.U32 R3, R2, 0x1f, RZ ;  /* 0x0000001f02037819 */ /* 0x002fc800000006ff */
[----:B------:R-:W1:Y:S02]  /*27e0*/  SYNCS.PHASECHK.TRANS64.TRYWAIT P0, [UR5], R3 ;  /* 0x00000003ff0075a7 */ /* 0x000e640008001105 */
[----:B-1----:R-:W-:Y:S05]  /*27f0*/  @!P0 BRA `(.L_x_44) ;  /* 0x0000007000148947 */ /* 0x002fea0003800000 */
.L_x_145:
        /* <DEDUP_REMOVED lines=9> */
.L_x_147:
[----:B------:R-:W-:-:S04]  /*2890*/  UIADD3 UR4, UPT, UPT, UR4, 0x1, URZ ;  /* 0x0000000104047890 */ /* 0x000fc8000fffe0ff */
[----:B------:R-:W-:-:S04]  /*28a0*/  UISETP.NE.AND UP0, UPT, UR4, 0x4, UPT ;  /* 0x000000040400788c */ /* 0x000fc8000bf05270 */
[----:B------:R-:W-:Y:S02]  /*28b0*/  USEL UR5, URZ, 0x1, UP0 ;  /* 0x00000001ff057887 */ /* 0x000fe40008000000 */
[----:B------:R-:W-:-:S04]  /*28c0*/  USEL UR4, UR4, URZ, UP0 ;  /* 0x000000ff04047287 */ /* 0x000fc80008000000 */
[----:B------:R-:W-:Y:S01]  /*28d0*/  ULEA UR4, UR4, UR7, 0x3 ;  /* 0x0000000704047291 */ /* 0x000fe2000f8e18ff */
[----:B-1----:R-:W-:-:S04]  /*28e0*/  LOP3.LUT R3, R2, UR5, RZ, 0x3c, !PT ;  /* 0x0000000502037c12 */ /* 0x002fc8000f8e3cff */
[----:B------:R-:W-:Y:S01]  /*28f0*/  SHF.L.U32 R3, R3, 0x1f, RZ ;  /* 0x0000001f03037819 */ /* 0x000fe200000006ff */
[----:B------:R-:W-:-:S07]  /*2900*/  IMAD.U32 R0, RZ, RZ, UR4 ;  /* 0x00000004ff007e24 */ /* 0x000fce000f8e00ff */
.L_x_46:
[----:B-1----:R1:W3:Y:S02]  /*2910*/  SYNCS.PHASECHK.TRANS64.TRYWAIT P0, [R0+URZ], R3 ;  /* 0x00000003000075a7 */ /* 0x0022e400080011ff */
[----:B---3--:R-:W-:Y:S05]  /*2920*/  @!P0 NANOSLEEP.SYNCS 0x989680 ;  /* 0x009896800000895d */ /* 0x008fea0003900000 */
[----:B------:R-:W3:Y:S02]  /*2930*/  @!P0 SYNCS.PHASECHK.TRANS64 P0, [R0+URZ], R3 ;  /* 0x00000003000085a7 */ /* 0x000ee400080010ff */
[----:B--23--:R-:W-:Y:S05]  /*2940*/  @P0 EXIT ;  /* 0x000000000000094d */ /* 0x00cfea0003800000 */
[----:B------:R-:W-:Y:S05]  /*2950*/  BRA `(.L_x_46) ;  /* 0xfffffffc00ec7947 */ /* 0x000fea000383ffff */
.L_x_22:
[----:B------:R-:W2:Y:S02]  /*2960*/  S2UR UR4, SR_CgaCtaId ;  /* 0x00000000000479c3 */ /* 0x000ea40000008800 */
[----:B--2---:R-:W-:-:S04]  /*2970*/  UISETP.NE.AND UP0, UPT, UR4, URZ, UPT ;  /* 0x000000ff0400728c */ /* 0x004fc8000bf05270 */
[----:B------:R-:W-:-:S09]  /*2980*/  UISETP.NE.OR UP0, UPT, UR18, 0x1, UP0 ;  /* 0x000000011200788c */ /* 0x000fd20008705670 */
[----:B------:R-:W-:Y:S05]  /*2990*/  BRA.U UP0, `(.L_x_47) ;  /* 0x00000005004c7547 */ /* 0x000fea000b800000 */
[----:B------:R-:W2:Y:S01]  /*29a0*/  S2UR UR5, SR_CgaCtaId ;  /* 0x00000000000579c3 */ /* 0x000ea20000008800 */
[----:B------:R-:W-:Y:S01]  /*29b0*/  UMOV UR4, 0x400 ;  /* 0x0000040000047882 */ /* 0x000fe20000000000 */
[----:B------:R-:W-:Y:S01]  /*29c0*/  ISETP.GE.U32.AND P2, PT, R0, 0x2, PT ;  /* 0x000000020000780c */ /* 0x000fe20003f46070 */
[----:B------:R-:W-:Y:S01]  /*29d0*/  IMAD.MOV.U32 R12, RZ, RZ, 0x1 ;  /* 0x00000001ff0c7424 */ /* 0x000fe200078e00ff */
[----:B------:R-:W-:Y:S02]  /*29e0*/  CS2R R10, SRZ ;  /* 0x00000000000a7805 */ /* 0x000fe4000001ff00 */
[----:B------:R-:W-:Y:S01]  /*29f0*/  CS2R R8, SRZ ;  /* 0x0000000000087805 */ /* 0x000fe2000001ff00 */
[----:B--2---:R-:W-:-:S03]  /*2a00*/  ULEA UR6, UR5, UR4, 0x18 ;  /* 0x0000000405067291 */ /* 0x004fc6000f8ec0ff */
[----:B------:R-:W-:-:S09]  /*2a10*/  UMOV UR5, URZ ;  /* 0x000000ff00057c82 */ /* 0x000fd20008000000 */
.L_x_51:
[----:B------:R-:W-:Y:S02]  /*2a20*/  LEA R2, R8, UR6, 0x3 ;  /* 0x0000000608027c11 */ /* 0x000fe4000f8e18ff */
[----:B------:R-:W-:-:S03]  /*2a30*/  SHF.L.U32 R5, R9, 0x1f, RZ ;  /* 0x0000001f09057819 */ /* 0x000fc600000006ff */
[----:B------:R-:W-:Y:S01]  /*2a40*/  VIADD R4, R2, 0x100 ;  /* 0x0000010002047836 */ /* 0x000fe20000000000 */
[----:B------:R-:W2:Y:S02]  /*2a50*/  SYNCS.PHASECHK.TRANS64.TRYWAIT P0, [R2+URZ+0xf0], R5 ;  /* 0x0000f005020075a7 */ /* 0x000ea400080011ff */
[----:B--2---:R-:W-:Y:S05]  /*2a60*/  @!P0 BRA `(.L_x_48) ;  /* 0x0000006c00a88947 */ /* 0x004fea0003800000 */
.L_x_148:
[----:B------:R-:W-:Y:S01]  /*2a70*/  ULEA UR4, UR5, UR6, 0x3 ;  /* 0x0000000605047291 */ /* 0x000fe2000f8e18ff */
[----:B------:R-:W-:Y:S02]  /*2a80*/  PRMT R4, RZ, 0x654, R4 ;  /* 0x00000654ff047816 */ /* 0x000fe40000000004 */
[----:B--2---:R-:W-:Y:S01]  /*2a90*/  SHF.L.U32 R5, R12, 0x1f, RZ ;  /* 0x0000001f0c057819 */ /* 0x004fe200000006ff */
[----:B------:R-:W-:Y:S01]  /*2aa0*/  UIADD3 UR7, UPT, UPT, UR4, 0x90, URZ ;  /* 0x0000009004077890 */ /* 0x000fe2000fffe0ff */
[----:B------:R2:W-:Y:S05]  /*2ab0*/  SYNCS.ARRIVE.TRANS64.RED.A1T0 RZ, [R4+URZ], RZ ;  /* 0x000000ff04ff79a7 */ /* 0x0005ea00081004ff */
[----:B------:R-:W-:Y:S01]  /*2ac0*/  IMAD.U32 R7, RZ, RZ, UR7 ;  /* 0x00000007ff077e24 */ /* 0x000fe2000f8e00ff */
[----:B------:R-:W3:Y:S04]  /*2ad0*/  SYNCS.PHASECHK.TRANS64.TRYWAIT P0, [UR4+0xa0], R5 ;  /* 0x0000a005ff0075a7 */ /* 0x000ee80008001104 */
[----:B------:R-:W-:Y:S01]  /*2ae0*/  PRMT R6, R0, 0x654, R7 ;  /* 0x0000065400067816 */ /* 0x000fe20000000007 */
[----:B--2---:R-:W-:Y:S01]  /*2af0*/  @!P2 IMAD.MOV.U32 R4, RZ, RZ, 0x10 ;  /* 0x00000010ff04a424 */ /* 0x004fe200078e00ff */
[----:B---3--:R-:W-:Y:S06]  /*2b00*/  @!P0 BRA `(.L_x_49) ;  /* 0x0000006c00948947 */ /* 0x008fec0003800000 */
.L_x_150:
[----:B------:R-:W-:Y:S01]  /*2b10*/  ULEA UR8, UR5, UR6, 0x4 ;  /* 0x0000000605087291 */ /* 0x000fe2000f8e20ff */
[----:B------:R-:W-:Y:S01]  /*2b20*/  SEL R3, R6, R3, !P2 ;  /* 0x0000000306037207 */ /* 0x000fe20005000000 */
[----:B------:R-:W-:Y:S01]  /*2b30*/  UIADD3 UR9, UPT, UPT, UR4, 0x90, URZ ;  /* 0x0000009004097890 */ /* 0x000fe2000fffe0ff */
[----:B--2---:R-:W-:Y:S01]  /*2b40*/  LEA R2, R11, UR6, 0x3 ;  /* 0x000000060b027c11 */ /* 0x004fe2000f8e18ff */
[----:B------:R-:W-:Y:S01]  /*2b50*/  UIADD3 UR8, UPT, UPT, UR8, 0x120, URZ ;  /* 0x0000012008087890 */ /* 0x000fe2000fffe0ff */
[----:B------:R-:W-:Y:S01]  /*2b60*/  SHF.L.U32 R5, R10, 0x1f, RZ ;  /* 0x0000001f0a057819 */ /* 0x000fe200000006ff */
[----:B------:R2:W-:Y:S01]  /*2b70*/  @!P2 SYNCS.ARRIVE.TRANS64.RED RZ, [R3+URZ], R4 ;  /* 0x0000000403ffa9a7 */ /* 0x0005e200080004ff */
[----:B------:R-:W-:Y:S01]  /*2b80*/  UIADD3 UR4, UPT, UPT, UR5, 0x1, URZ ;  /* 0x0000000105047890 */ /* 0x000fe2000fffe0ff */
[----:B------:R-:W-:-:S03]  /*2b90*/  VIADD R8, R8, 0x1 ;  /* 0x0000000108087836 */ /* 0x000fc60000000000 */
[----:B------:R-:W-:Y:S02]  /*2ba0*/  UISETP.NE.AND UP0, UPT, UR4, 0x2, UPT ;  /* 0x000000020400788c */ /* 0x000fe4000bf05270 */
[----:B------:R-:W-:Y:S06]  /*2bb0*/  UGETNEXTWORKID.BROADCAST [UR8], [UR9] ;  /* 0x00000000080073ca */ /* 0x000fec0008000100 */
[----:B------:R-:W-:Y:S01]  /*2bc0*/  USEL UR7, URZ, 0x1, UP0 ;  /* 0x00000001ff077887 */ /* 0x000fe20008000000 */
[----:B------:R-:W-:Y:S01]  /*2bd0*/  ISETP.NE.AND P0, PT, R8, 0x2, PT ;  /* 0x000000020800780c */ /* 0x000fe20003f05270 */
[----:B------:R-:W-:Y:S01]  /*2be0*/  USEL UR5, UR4, URZ, UP0 ;  /* 0x000000ff04057287 */ /* 0x000fe20008000000 */
[----:B------:R-:W3:Y:S03]  /*2bf0*/  SYNCS.PHASECHK.TRANS64.TRYWAIT P1, [R2+URZ+0x90], R5 ;  /* 0x00009005020075a7 */ /* 0x000ee600080211ff */
[----:B------:R-:W-:Y:S01]  /*2c00*/  LOP3.LUT R12, R12, UR7, RZ, 0x3c, !PT ;  /* 0x000000070c0c7c12 */ /* 0x000fe2000f8e3cff */
[----:B--23--:R-:W-:Y:S07]  /*2c10*/  @!P1 BRA `(.L_x_50) ;  /* 0x0000006c00689947 */ /* 0x00cfee0003800000 */
.L_x_151:
[C---:B------:R-:W-:Y:S01]  /*2c20*/  LEA R4, R11.reuse, UR6, 0x4 ;  /* 0x000000060b047c11 */ /* 0x040fe2000f8e20ff */
[----:B--2---:R-:W-:Y:S01]  /*2c30*/  VIADD R2, R2, 0xa0 ;  /* 0x000000a002027836 */ /* 0x004fe20000000000 */
[----:B------:R-:W-:Y:S01]  /*2c40*/  SEL R8, R8, RZ, P0 ;  /* 0x000000ff08087207 */ /* 0x000fe20000000000 */
[----:B------:R-:W-:-:S03]  /*2c50*/  VIADD R11, R11, 0x1 ;  /* 0x000000010b0b7836 */ /* 0x000fc60000000000 */
[----:B------:R-:W2:Y:S01]  /*2c60*/  LDS.128 R4, [R4+0x120] ;  /* 0x0001200004047984 */ /* 0x000ea20000000c00 */
[----:B------:R-:W-:Y:S02]  /*2c70*/  PRMT R2, RZ, 0x654, R2 ;  /* 0x00000654ff027816 */ /* 0x000fe40000000002 */
[C---:B------:R-:W-:Y:S01]  /*2c80*/  ISETP.NE.AND P1, PT, R11.reuse, 0x2, PT ;  /* 0x000000020b00780c */ /* 0x040fe20003f25270 */
[----:B------:R-:W-:Y:S01]  /*2c90*/  @!PT LDS RZ, [RZ] ;  /* 0x00000000fffff984 */ /* 0x000fe20000000800 */
[----:B------:R-:W-:Y:S01]  /*2ca0*/  @!PT LDS RZ, [RZ] ;  /* 0x00000000fffff984 */ /* 0x000fe20000000800 */
[----:B------:R-:W-:Y:S01]  /*2cb0*/  @!PT LDS RZ, [RZ] ;  /* 0x00000000fffff984 */ /* 0x000fe20000000800 */
[----:B------:R-:W-:Y:S01]  /*2cc0*/  @!PT LDS RZ, [RZ] ;  /* 0x00000000fffff984 */ /* 0x000fe20000000800 */
[----:B------:R3:W-:Y:S06]  /*2cd0*/  MEMBAR.ALL.CTA ;  /* 0x0000000000007992 */ /* 0x0007ec0000008000 */
[----:B---3--:R-:W3:Y:S01]  /*2ce0*/  FENCE.VIEW.ASYNC.S ;  /* 0x00000000000073c6 */ /* 0x008ee20000000000 */
[----:B------:R-:W-:Y:S01]  /*2cf0*/  SEL R11, R11, RZ, P1 ;  /* 0x000000ff0b0b7207 */ /* 0x000fe20000800000 */
[----:B---3--:R3:W-:Y:S01]  /*2d00*/  SYNCS.ARRIVE.TRANS64.RED.A1T0 RZ, [R2+URZ], RZ ;  /* 0x000000ff02ff79a7 */ /* 0x0087e200081004ff */
[----:B--2---:R-:W-:-:S02]  /*2d10*/  LOP3.LUT P3, RZ, R6, 0x1, RZ, 0xc0, !PT ;  /* 0x0000000106ff7812 */ /* 0x004fc4000786c0ff */
[----:B------:R-:W-:-:S04]  /*2d20*/  SEL R5, RZ, 0x1, P1 ;  /* 0x00000001ff057807 */ /* 0x000fc80000800000 */
[----:B------:R-:W-:Y:S02]  /*2d30*/  LOP3.LUT R10, R10, R5, RZ, 0x3c, !PT ;  /* 0x000000050a0a7212 */ /* 0x000fe400078e3cff */
[----:B---3--:R-:W-:-:S04]  /*2d40*/  SEL R2, RZ, 0x1, P0 ;  /* 0x00000001ff027807 */ /* 0x008fc80000000000 */
[----:B------:R-:W-:Y:S01]  /*2d50*/  LOP3.LUT R9, R9, R2, RZ, 0x3c, !PT ;  /* 0x0000000209097212 */ /* 0x000fe200078e3cff */
[----:B------:R-:W-:Y:S06]  /*2d60*/  @P3 BRA `(.L_x_51) ;  /* 0xfffffffc002c3947 */ /* 0x000fec000383ffff */
[----:B------:R-:W-:Y:S01]  /*2d70*/  ULEA UR4, UR5, UR6, 0x3 ;  /* 0x0000000605047291 */ /* 0x000fe2000f8e18ff */
[----:B------:R-:W-:-:S08]  /*2d80*/  SHF.L.U32 R3, R12, 0x1f, RZ ;  /* 0x0000001f0c037819 */ /* 0x000fd000000006ff */
[----:B------:R-:W2:Y:S02]  /*2d90*/  SYNCS.PHASECHK.TRANS64 P0, [UR4+0xa0], R3 ;  /* 0x0000a003ff0075a7 */ /* 0x000ea40008001004 */
[----:B--2---:R-:W-:Y:S05]  /*2da0*/  @P0 BRA `(.L_x_52) ;  /* 0x0000000000080947 */ /* 0x004fea0003800000 */
[----:B------:R-:W2:Y:S02]  /*2db0*/  SYNCS.PHASECHK.TRANS64.TRYWAIT P0, [UR4+0xa0], R3 ;  /* 0x0000a003ff0075a7 */ /* 0x000ea40008001104 */
[----:B--2---:R-:W-:Y:S05]  /*2dc0*/  @!P0 BRA `(.L_x_53) ;  /* 0x0000006c00108947 */ /* 0x004fea0003800000 */
.L_x_52:
[----:B------:R-:W-:-:S04]  /*2dd0*/  UIADD3 UR7, UPT, UPT, UR5, 0x1, URZ ;  /* 0x0000000105077890 */ /* 0x000fc8000fffe0ff */
[----:B------:R-:W-:-:S04]  /*2de0*/  UISETP.NE.AND UP0, UPT, UR7, 0x2, UPT ;  /* 0x000000020700788c */ /* 0x000fc8000bf05270 */
[----:B------:R-:W-:Y:S02]  /*2df0*/  USEL UR8, URZ, 0x1, UP0 ;  /* 0x00000001ff087887 */ /* 0x000fe40008000000 */
[----:B------:R-:W-:-:S04]  /*2e00*/  USEL UR7, UR7, URZ, UP0 ;  /* 0x000000ff07077287 */ /* 0x000fc80008000000 */
[----:B------:R-:W-:Y:S01]  /*2e10*/  ULEA UR7, UR7, UR6, 0x3 ;  /* 0x0000000607077291 */ /* 0x000fe2000f8e18ff */
[----:B--2---:R-:W-:-:S04]  /*2e20*/  LOP3.LUT R3, R12, UR8, RZ, 0x3c, !PT ;  /* 0x000000080c037c12 */ /* 0x004fc8000f8e3cff */
[----:B------:R-:W-:-:S04]  /*2e30*/  SHF.L.U32 R0, R3, 0x1f, RZ ;  /* 0x0000001f03007819 */ /* 0x000fc800000006ff */
[----:B------:R-:W2:Y:S02]  /*2e40*/  SYNCS.PHASECHK.TRANS64 P0, [UR7+0xa0], R0 ;  /* 0x0000a000ff0075a7 */ /* 0x000ea40008001007 */
[----:B-12---:R-:W-:Y:S05]  /*2e50*/  @P0 EXIT ;  /* 0x000000000000094d */ /* 0x006fea0003800000 */
[----:B------:R-:W-:Y:S02]  /*2e60*/  SHF.L.U32 R3, R3, 0x1f, RZ ;  /* 0x0000001f03037819 */ /* 0x000fe400000006ff */
[----:B------:R-:W-:-:S07]  /*2e70*/  MOV R0, UR7 ;  /* 0x0000000700007c02 */ /* 0x000fce0008000f00 */
.L_x_54:
[----:B-1----:R1:W2:Y:S02]  /*2e80*/  SYNCS.PHASECHK.TRANS64.TRYWAIT P0, [R0+URZ+0xa0], R3 ;  /* 0x0000a003000075a7 */ /* 0x0022a400080011ff */
[----:B--2---:R-:W-:Y:S05]  /*2e90*/  @!P0 NANOSLEEP.SYNCS 0x989680 ;  /* 0x009896800000895d */ /* 0x004fea0003900000 */
[----:B------:R-:W2:Y:S02]  /*2ea0*/  @!P0 SYNCS.PHASECHK.TRANS64 P0, [R0+URZ+0xa0], R3 ;  /* 0x0000a003000085a7 */ /* 0x000ea400080010ff */
[----:B--2---:R-:W-:Y:S05]  /*2eb0*/  @P0 EXIT ;  /* 0x000000000000094d */ /* 0x004fea0003800000 */
[----:B------:R-:W-:Y:S05]  /*2ec0*/  BRA `(.L_x_54) ;  /* 0xfffffffc00ec7947 */ /* 0x000fea000383ffff */
.L_x_47:
[----:B------:R-:W-:Y:S05]  /*2ed0*/  BRA.U UP4, `(.L_x_55) ;  /* 0x0000000d04d87547 */ /* 0x000fea000b800000 */
[----:B------:R-:W2:Y:S01]  /*2ee0*/  S2UR UR7, SR_CgaCtaId ;  /* 0x00000000000779c3 */ /* 0x000ea20000008800 */
[----:B------:R-:W-:Y:S01]  /*2ef0*/  UMOV UR4, 0x40 ;  /* 0x0000004000047882 */ /* 0x000fe20000000000 */
[----:B------:R-:W-:Y:S01]  /*2f00*/  NOP ;  /* 0x0000000000007918 */ /* 0x000fe20000000000 */
[----:B------:R-:W-:Y:S01]  /*2f10*/  UMOV UR6, 0x400 ;  /* 0x0000040000067882 */ /* 0x000fe20000000000 */
[----:B--2---:R-:W-:Y:S02]  /*2f20*/  ULEA UR5, UR7, UR4, 0x18 ;  /* 0x0000000407057291 */ /* 0x004fe4000f8ec0ff */
[----:B------:R-:W-:-:S07]  /*2f30*/  ULEA UR6, UR7, UR6, 0x18 ;  /* 0x0000000607067291 */ /* 0x000fce000f8ec0ff */
[----:B------:R-:W2:Y:S02]  /*2f40*/  LDS.U8 R0, [UR5+0x1c] ;  /* 0x00001c05ff007984 */ /* 0x000ea40008000000 */
[----:B--2---:R-:W-:-:S13]  /*2f50*/  ISETP.NE.AND P0, PT, R0, RZ, PT ;  /* 0x000000ff0000720c */ /* 0x004fda0003f05270 */
[----:B------:R-:W-:Y:S05]  /*2f60*/  @P0 BRA `(.L_x_56) ;  /* 0x0000000000580947 */ /* 0x000fea0003800000 */
[----:B------:R-:W-:-:S13]  /*2f70*/  ELECT P0, URZ, PT ;  /* 0x0000000000ff782f */ /* 0x000fda0003800000 */
[----:B------:R-:W-:Y:S05]  /*2f80*/  @!P0 BRA `(.L_x_57) ;  /* 0x0000000000608947 */ /* 0x000fea0003800000 */
[----:B------:R-:W-:Y:S01]  /*2f90*/  UMOV UR4, 0x10 ;  /* 0x0000001000047882 */ /* 0x000fe20000000000 */
[----:B------:R-:W-:Y:S01]  /*2fa0*/  HFMA2 R0, -RZ, RZ, 0, 5.9604644775390625e-08 ;  /* 0x00000001ff007431 */ /* 0x000fe200000001ff */
[----:B------:R-:W-:-:S03]  /*2fb0*/  MOV R3, 0xffff ;  /* 0x0000ffff00037802 */ /* 0x000fc60000000f00 */
[----:B------:R-:W-:Y:S04]  /*2fc0*/  DEPBAR.LE SB2, 0x36 ;  /* 0x0000ad800000791a */ /* 0x000fe80000000000 */
[----:B------:R-:W2:Y:S02]  /*2fd0*/  UTCATOMSWS.FIND_AND_SET.ALIGN UP0, UR4, UR4 ;  /* 0x00000004000475e3 */ /* 0x000ea40008000800 */
[----:B--2---:R-:W-:Y:S01]  /*2fe0*/  MOV R4, UR4 ;  /* 0x0000000400047c02 */ /* 0x004fe20008000f00 */
[----:B------:R-:W-:Y:S06]  /*2ff0*/  BRA.U UP0, `(.L_x_58) ;  /* 0x0000000100187547 */ /* 0x000fec000b800000 */
.L_x_59:
[----:B------:R-:W-:Y:S05]  /*3000*/  NANOSLEEP 0x64 ;  /* 0x000000640000795d */ /* 0x000fea0003800000 */
[----:B------:R-:W-:-:S05]  /*3010*/  UMOV UR4, 0x10 ;  /* 0x0000001000047882 */ /* 0x000fca0000000000 */
[----:B------:R-:W-:Y:S04]  /*3020*/  DEPBAR.LE SB2, 0x36 ;  /* 0x0000ad800000791a */ /* 0x000fe80000000000 */
[----:B------:R-:W2:Y:S02]  /*3030*/  UTCATOMSWS.FIND_AND_SET.ALIGN UP0, UR4, UR4 ;  /* 0x00000004000475e3 */ /* 0x000ea40008000800 */
[----:B--2---:R-:W-:Y:S01]  /*3040*/  MOV R4, UR4 ;  /* 0x0000000400047c02 */ /* 0x004fe20008000f00 */
[----:B------:R-:W-:Y:S05]  /*3050*/  BRA.U !UP0, `(.L_x_59) ;  /* 0xfffffffd08e87547 */ /* 0x000fea000b83ffff */
.L_x_58:
[-C--:B------:R-:W-:Y:S02]  /*3060*/  SHF.L.U32 R3, R3, R4.reuse, RZ ;  /* 0x0000000403037219 */ /* 0x080fe400000006ff */
[----:B------:R-:W-:Y:S01]  /*3070*/  SHF.L.U32 R0, R0, R4, RZ ;  /* 0x0000000400007219 */ /* 0x000fe200000006ff */
[----:B------:R-:W-:Y:S02]  /*3080*/  IMAD.SHL.U32 R4, R4, 0x20, RZ ;  /* 0x0000002004047824 */ /* 0x000fe400078e00ff */
[----:B------:R2:W-:Y:S04]  /*3090*/  ATOMS.OR RZ, [UR5+0x14], R3 ;  /* 0x00001403ffff798c */ /* 0x0005e8000b000005 */
[----:B------:R2:W-:Y:S04]  /*30a0*/  ATOMS.OR RZ, [UR5+0x18], R0 ;  /* 0x00001800ffff798c */ /* 0x0005e8000b000005 */
[----:B------:R2:W-:Y:S01]  /*30b0*/  STS [UR6+0x140], R4 ;  /* 0x00014004ff007988 */ /* 0x0005e20008000806 */
[----:B------:R-:W-:Y:S05]  /*30c0*/  BRA `(.L_x_57) ;  /* 0x0000000000107947 */ /* 0x000fea0003800000 */
.L_x_56:
[----:B------:R-:W-:Y:S02]  /*30d0*/  MOV R0, 0xffffffff ;  /* 0xffffffff00007802 */ /* 0x000fe40000000f00 */
[----:B------:R-:W-:-:S03]  /*30e0*/  MOV R4, 0x3110 ;  /* 0x0000311000047802 */ /* 0x000fc60000000f00 */
[----:B------:R2:W-:Y:S04]  /*30f0*/  STS [UR6+0x140], R0 ;  /* 0x00014000ff007988 */ /* 0x0005e80008000806 */
[----:B-12--5:R-:W-:Y:S05]  /*3100*/  CALL.REL.NOINC `($__internal_1_$__cuda_sm10x_tcgen05_guardrail_trap_phase_invalid_during_alloc) ;  /* 0x0000007000587944 */ /* 0x026fea0003c00000 */
.L_x_57:
[----:B------:R-:W-:Y:S05]  /*3110*/  WARPSYNC.ALL ;  /* 0x0000000000007948 */ /* 0x000fea0003800000 */
[----:B------:R-:W3:Y:S01]  /*3120*/  S2UR UR4, SR_CgaCtaId ;  /* 0x00000000000479c3 */ /* 0x000ee20000008800 */
[----:B------:R-:W-:Y:S01]  /*3130*/  UMOV UR26, 0x400 ;  /* 0x00000400001a7882 */ /* 0x000fe20000000000 */
[----:B------:R-:W-:-:S06]  /*3140*/  NOP ;  /* 0x0000000000007918 */ /* 0x000fcc0000000000 */
[----:B------:R-:W-:Y:S06]  /*3150*/  BAR.ARV 0x6, 0xa0 ;  /* 0x0182800000007b1d */ /* 0x000fec0000002000 */
[----:B------:R-:W4:Y:S01]  /*3160*/  LDCU UR5, c[0x0][0x38c] ;  /* 0x00007180ff0577ac */ /* 0x000f220008000800 */
[----:B------:R-:W-:Y:S01]  /*3170*/  LOP3.LUT R2, R2, 0xffff, RZ, 0xc0, !PT ;  /* 0x0000ffff02027812 */ /* 0x000fe200078ec0ff */
[----:B------:R-:W-:Y:S01]  /*3180*/  IMAD.MOV.U32 R11, RZ, RZ, 0x1 ;  /* 0x00000001ff0b7424 */ /* 0x000fe200078e00ff */
[----:B------:R-:W-:Y:S01]  /*3190*/  CS2R R8, SRZ ;  /* 0x0000000000087805 */ /* 0x000fe2000001ff00 */
[----:B------:R-:W1:Y:S01]  /*31a0*/  LDCU UR7, c[0x0][0x38c] ;  /* 0x00007180ff0777ac */ /* 0x000e620008000800 */
[----:B------:R-:W-:Y:S01]  /*31b0*/  R2UR UR27, R2 ;  /* 0x00000000021b72ca */ /* 0x000fe200000e0000 */
[----:B------:R-:W-:Y:S01]  /*31c0*/  IMAD.MOV.U32 R10, RZ, RZ, RZ ;  /* 0x000000ffff0a7224 */ /* 0x000fe200078e00ff */
[----:B------:R-:W-:Y:S01]  /*31d0*/  UMOV UR30, URZ ;  /* 0x000000ff001e7c82 */ /* 0x000fe20008000000 */
[----:B------:R-:W-:Y:S01]  /*31e0*/  UMOV UR24, URZ ;  /* 0x000000ff00187c82 */ /* 0x000fe20008000000 */
[----:B---3--:R-:W-:Y:S01]  /*31f0*/  ULEA UR26, UR4, UR26, 0x18 ;  /* 0x0000001a041a7291 */ /* 0x008fe2000f8ec0ff */
[----:B------:R-:W-:Y:S01]  /*3200*/  UMOV UR38, 0x0 ;  /* 0x0000000000267882 */ /* 0x000fe20000000000 */
[----:B------:R-:W-:-:S02]  /*3210*/  UMOV UR39, 0x4400010 ;  /* 0x0440001000277882 */ /* 0x000fc40000000000 */
[----:B------:R-:W-:Y:S02]  /*3220*/  UIADD3 UR4, UPT, UPT, UR26, 0x8800, URZ ;  /* 0x000088001a047890 */ /* 0x000fe4000fffe0ff */
[----:B------:R-:W-:Y:S02]  /*3230*/  UIADD3 UR6, UPT, UPT, UR26, 0x10800, URZ ;  /* 0x000108001a067890 */ /* 0x000fe4000fffe0ff */
[----:B----4-:R-:W-:Y:S01]  /*3240*/  UIADD3 UR5, UPT, UPT, UR5, 0x3f, URZ ;  /* 0x0000003f05057890 */ /* 0x010fe2000fffe0ff */
[----:B--2---:R-:W2:Y:S01]  /*3250*/  LDS R0, [UR26+0x140] ;  /* 0x0001401aff007984 */ /* 0x004ea20008000800 */
[----:B-1----:R-:W-:Y:S01]  /*3260*/  UMOV UR36, 0x0 ;  /* 0x0000000000247882 */ /* 0x002fe20000000000 */
[----:B------:R-:W-:Y:S01]  /*3270*/  UMOV UR37, 0x4400010 ;  /* 0x0440001000257882 */ /* 0x000fe20000000000 */
[----:B------:R-:W-:Y:S02]  /*3280*/  USHF.R.S32.HI UR40, URZ, 0x1f, UR5 ;  /* 0x0000001fff287899 */ /* 0x000fe40008011405 */
[----:B------:R-:W-:-:S02]  /*3290*/  UISETP.GE.AND UP4, UPT, UR7, 0x1, UPT ;  /* 0x000000010700788c */ /* 0x000fc4000bf86270 */
[----:B------:R-:W-:Y:S02]  /*32a0*/  ULEA.HI UR40, UR40, UR5, URZ, 0x6 ;  /* 0x0000000528287291 */ /* 0x000fe4000f8f30ff */
[----:B------:R-:W-:Y:S02]  /*32b0*/  USHF.R.U32.HI UR5, URZ, 0x4, UR4 ;  /* 0x00000004ff057899 */ /* 0x000fe40008011604 */
[----:B------:R-:W-:Y:S02]  /*32c0*/  USHF.R.S32.HI UR40, URZ, 0x6, UR40 ;  /* 0x00000006ff287899 */ /* 0x000fe40008011428 */
[----:B------:R-:W-:Y:S02]  /*32d0*/  USHF.R.U32.HI UR4, URZ, 0x4, UR6 ;  /* 0x00000004ff047899 */ /* 0x000fe40008011606 */
[----:B------:R-:W-:Y:S02]  /*32e0*/  UISETP.LT.AND UP0, UPT, UR40, 0x1, UPT ;  /* 0x000000012800788c */ /* 0x000fe4000bf01270 */
[----:B------:R-:W-:-:S02]  /*32f0*/  ULOP3.LUT UR5, UR5, 0x3fff, URZ, 0xc0, !UPT ;  /* 0x00003fff05057892 */ /* 0x000fc4000f8ec0ff */
[----:B------:R-:W-:Y:S02]  /*3300*/  ULOP3.LUT UR4, UR4, 0x3fff, URZ, 0xc0, !UPT ;  /* 0x00003fff04047892 */ /* 0x000fe4000f8ec0ff */
[----:B------:R-:W-:Y:S02]  /*3310*/  USEL UR41, UR40, 0x1, !UP0 ;  /* 0x0000000128297887 */ /* 0x000fe4000c000000 */
[----:B------:R-:W-:Y:S02]  /*3320*/  ULOP3.LUT UR28, UR5, 0x10000, URZ, 0xfc, !UPT ;  /* 0x00010000051c7892 */ /* 0x000fe4000f8efcff */
[----:B------:R-:W-:Y:S02]  /*3330*/  ULOP3.LUT UR29, UR4, 0x10000, URZ, 0xfc, !UPT ;  /* 0x00010000041d7892 */ /* 0x000fe4000f8efcff */
[----:B------:R-:W-:Y:S01]  /*3340*/  UIADD3 UR41, UPT, UPT, -UR41, URZ, URZ ;  /* 0x000000ff29297290 */ /* 0x000fe2000fffe1ff */
[----:B------:R-:W-:Y:S01]  /*3350*/  UMOV UR34, 0x0 ;  /* 0x0000000000227882 */ /* 0x000fe20000000000 */
[----:B------:R-:W-:Y:S01]  /*3360*/  UMOV UR35, 0x4400010 ;  /* 0x0440001000237882 */ /* 0x000fe20000000000 */
[----:B------:R-:W-:Y:S01]  /*3370*/  UMOV UR32, 0x0 ;  /* 0x0000000000207882 */ /* 0x000fe20000000000 */
[----:B------:R-:W-:Y:S01]  /*3380*/  UMOV UR33, 0x4400010 ;  /* 0x0440001000217882 */ /* 0x000fe20000000000 */
[----:B--2---:R-:W-:-:S15]  /*3390*/  R2UR UR42, R0 ;  /* 0x00000000002a72ca */ /* 0x004fde00000e0000 */
.L_x_66:
[----:B------:R-:W-:Y:S02]  /*33a0*/  LEA R0, R10, UR26, 0x3 ;  /* 0x0000001a0a007c11 */ /* 0x000fe4000f8e18ff */
[----:B------:R-:W-:Y:S02]  /*33b0*/  SHF.L.U32 R5, R9, 0x1f, RZ ;  /* 0x0000001f09057819 */ /* 0x000fe400000006ff */
[----:B------:R-:W-:Y:S01]  /*33c0*/  PLOP3.LUT P0, PT, PT, PT, UP4, 0x80, 0x8 ;  /* 0x000000000008781c */ /* 0x000fe20003f0f048 */
[----:B------:R-:W-:Y:S01]  /*33d0*/  VIADD R3, R0, 0xa0 ;  /* 0x000000a000037836 */ /* 0x000fe20000000000 */
[----:B-1----:R-:W1:Y:S02]  /*33e0*/  SYNCS.PHASECHK.TRANS64.TRYWAIT P1, [R0+URZ+0x90], R5 ;  /* 0x00009005000075a7 */ /* 0x002e6400080211ff */
[----:B-1-3--:R-:W-:Y:S09]  /*33f0*/  @!P1 BRA `(.L_x_60) ;  /* 0x00000064009c9947 */ /* 0x00aff20003800000 */
.L_x_153:
[----:B------:R-:W-:Y:S01]  /*3400*/  LEA R4, R10, UR26, 0x4 ;  /* 0x0000001a0a047c11 */ /* 0x000fe2000f8e20ff */
[----:B------:R-:W-:Y:S01]  /*3410*/  @UP4 ULEA UR4, UR24, UR26, 0x3 ;  /* 0x0000001a18044291 */ /* 0x000fe2000f8e18ff */
[----:B------:R-:W-:Y:S01]  /*3420*/  PLOP3.LUT P2, PT, PT, PT, PT, 0x80, 0x8 ;  /* 0x000000000008781c */ /* 0x000fe20003f4f070 */
[----:B------:R-:W-:Y:S01]  /*3430*/  ULEA UR31, UR30, UR26, 0x3 ;  /* 0x0000001a1e1f7291 */ /* 0x000fe2000f8e18ff */
[----:B------:R-:W-:Y:S02]  /*3440*/  PRMT R3, RZ, 0x654, R3 ;  /* 0x00000654ff037816 */ /* 0x000fe40000000003 */
[----:B-1----:R-:W1:Y:S01]  /*3450*/  LDS.128 R4, [R4+0x120] ;  /* 0x0001200004047984 */ /* 0x002e620000000c00 */
[----:B------:R-:W-:Y:S02]  /*3460*/  @P0 SHF.L.U32 R2, R8, 0x1f, RZ ;  /* 0x0000001f08020819 */ /* 0x000fe400000006ff */
[----:B------:R-:W-:Y:S01]  /*3470*/  SHF.L.U32 R0, R11, 0x1f, RZ ;  /* 0x0000001f0b007819 */ /* 0x000fe200000006ff */
[----:B------:R-:W-:Y:S01]  /*3480*/  @!PT LDS RZ, [RZ] ;  /* 0x00000000fffff984 */ /* 0x000fe20000000800 */
[----:B------:R-:W-:Y:S01]  /*3490*/  @!PT LDS RZ, [RZ] ;  /* 0x00000000fffff984 */ /* 0x000fe20000000800 */
[----:B------:R-:W-:Y:S01]  /*34a0*/  @!PT LDS RZ, [RZ] ;  /* 0x00000000fffff984 */ /* 0x000fe20000000800 */
[----:B------:R-:W-:Y:S01]  /*34b0*/  @!PT LDS RZ, [RZ] ;  /* 0x00000000fffff984 */ /* 0x000fe20000000800 */
[----:B------:R2:W-:Y:S06]  /*34c0*/  MEMBAR.ALL.CTA ;  /* 0x0000000000007992 */ /* 0x0005ec0000008000 */
[----:B--2---:R-:W2:Y:S02]  /*34d0*/  FENCE.VIEW.ASYNC.S ;  /* 0x00000000000073c6 */ /* 0x004ea40000000000 */
[----:B--2---:R2:W-:Y:S01]  /*34e0*/  SYNCS.ARRIVE.TRANS64.RED.A1T0 RZ, [R3+URZ], RZ ;  /* 0x000000ff03ff79a7 */ /* 0x0045e200081004ff */
[----:B------:R2:W3:Y:S01]  /*34f0*/  @P0 SYNCS.PHASECHK.TRANS64.TRYWAIT P2, [UR4], R2 ;  /* 0x00000002ff0005a7 */ /* 0x0004e20008041104 */
[----:B------:R-:W-:Y:S01]  /*3500*/  ULEA.HI UR4, UR30, UR30, URZ, 0x1 ;  /* 0x0000001e1e047291 */ /* 0x000fe2000f8f08ff */
[----:B-1----:R-:W-:-:S03]  /*3510*/  LOP3.LUT P1, RZ, R6, 0x1, RZ, 0xc0, !PT ;  /* 0x0000000106ff7812 */ /* 0x002fc6000782c0ff */
[----:B------:R-:W-:Y:S02]  /*3520*/  USHF.L.U32 UR11, UR4, 0x7, URZ ;  /* 0x00000007040b7899 */ /* 0x000fe400080006ff */
[----:B------:R-:W-:Y:S02]  /*3530*/  ULOP3.LUT UR4, UR4, 0xffe, URZ, 0xc0, !UPT ;  /* 0x00000ffe04047892 */ /* 0x000fe4000f8ec0ff */
[----:B------:R-:W-:Y:S02]  /*3540*/  ULOP3.LUT UR11, UR11, 0xffffff00, URZ, 0xc0, !UPT ;  /* 0xffffff000b0b7892 */ /* 0x000fe4000f8ec0ff */
[----:B------:R-:W-:Y:S02]  /*3550*/  UIADD3 UR4, UPT, UPT, -UR4, UR30, URZ ;  /* 0x0000001e04047290 */ /* 0x000fe4000fffe1ff */
[----:B------:R-:W-:Y:S01]  /*3560*/  UIADD3 UR11, UPT, UPT, UR42, UR11, URZ ;  /* 0x0000000b2a0b7290 */ /* 0x000fe2000fffe0ff */
[----:B------:R-:W1:Y:S03]  /*3570*/  SYNCS.PHASECHK.TRANS64.TRYWAIT P0, [UR31+0xd0], R0 ;  /* 0x0000d000ff0075a7 */ /* 0x000e66000800111f */
[----:B------:R-:W-:Y:S01]  /*3580*/  ULEA UR11, UR4, UR11, 0x14 ;  /* 0x0000000b040b7291 */ /* 0x000fe2000f8ea0ff */
[----:B-123--:R-:W-:Y:S11]  /*3590*/  @!P0 BRA `(.L_x_61) ;  /* 0x0000006400488947 */ /* 0x00eff60003800000 */
.L_x_155:
[----:B------:R-:W-:Y:S01]  /*35a0*/  IADD3 R10, PT, PT, R10, 0x1, RZ ;  /* 0x000000010a0a7810 */ /* 0x000fe20007ffe0ff */
[----:B------:R-:W-:Y:S06]  /*35b0*/  BRA.U !UP4, `(.L_x_62) ;  /* 0x000000010cc07547 */ /* 0x000fec000b800000 */
[----:B------:R-:W-:Y:S01]  /*35c0*/  UPLOP3.LUT UP2, UPT, UPT, UPT, UPT, 0x40, 0x4 ;  /* 0x000000000004789c */ /* 0x000fe20003f4e870 */
[----:B------:R-:W-:Y:S01]  /*35d0*/  UMOV UR23, UR41 ;  /* 0x0000002900177c82 */ /* 0x000fe20008000000 */
[----:B------:R-:W-:Y:S01]  /*35e0*/  UMOV UR22, UR40 ;  /* 0x0000002800167c82 */ /* 0x000fe20008000000 */
[----:B------:R-:W-:-:S08]  /*35f0*/  UMOV UR10, UR24 ;  /* 0x00000018000a7c82 */ /* 0x000fd00008000000 */
.L_x_65:
[----:B------:R-:W-:Y:S02]  /*3600*/  UIADD3 UR23, UPT, UPT, UR23, 0x1, URZ ;  /* 0x0000000117177890 */ /* 0x000fe4000fffe0ff */
[----:B--2---:R-:W-:Y:S02]  /*3610*/  ULEA UR5, UR10, UR26, 0x3 ;  /* 0x0000001a0a057291 */ /* 0x004fe4000f8e18ff */
[----:B------:R-:W-:Y:S01]  /*3620*/  UISETP.NE.AND UP3, UPT, UR23, URZ, UPT ;  /* 0x000000ff1700728c */ /* 0x000fe2000bf65270 */
[----:B---3--:R-:W-:Y:S10]  /*3630*/  @P2 BRA `(.L_x_63) ;  /* 0x00000000000c2947 */ /* 0x008ff40003800000 */
[----:B-1----:R-:W-:Y:S04]  /*3640*/  SHF.L.U32 R3, R8, 0x1f, RZ ;  /* 0x0000001f08037819 */ /* 0x002fe800000006ff */
[----:B------:R-:W1:Y:S02]  /*3650*/  SYNCS.PHASECHK.TRANS64.TRYWAIT P0, [UR5], R3 ;  /* 0x00000003ff0075a7 */ /* 0x000e640008001105 */
[----:B-1----:R-:W-:Y:S05]  /*3660*/  @!P0 BRA `(.L_x_64) ;  /* 0x00000064002c8947 */ /* 0x002fea0003800000 */
.L_x_63:
[----:B------:R-:W-:Y:S01]  /*3670*/  UISETP.NE.AND UP0, UPT, UR22, 0x1, UPT ;  /* 0x000000011600788c */ /* 0x000fe2000bf05270 */
[----:B------:R-:W-:Y:S01]  /*3680*/  PLOP3.LUT P2, PT, PT, PT, PT, 0x80, 0x8 ;  /* 0x000000000008781c */ /* 0x000fe20003f4f070 */
[----:B------:R-:W-:Y:S02]  /*3690*/  UIADD3 UR4, UPT, UPT, UR10, 0x1, URZ ;  /* 0x000000010a047890 */ /* 0x000fe4000fffe0ff */
[----:B------:R-:W-:Y:S02]  /*36a0*/  UIADD3 UR25, UPT, UPT, UR5, 0x20, URZ ;  /* 0x0000002005197890 */ /* 0x000fe4000fffe0ff */
[----:B------:R-:W-:Y:S01]  /*36b0*/  UISETP.NE.AND UP1, UPT, UR4, 0x4, UPT ;  /* 0x000000040400788c */ /* 0x000fe2000bf25270 */
[----:B------:R-:W-:Y:S01]  /*36c0*/  PLOP3.LUT P0, PT, PT, PT, UP0, 0x80, 0x8 ;  /* 0x000000000008781c */ /* 0x000fe20003f0f008 */
[----:B------:R-:W-:Y:S02]  /*36d0*/  UIADD3 UR22, UPT, UPT, UR22, -0x1, URZ ;  /* 0xffffffff16167890 */ /* 0x000fe4000fffe0ff */
[----:B------:R-:W-:Y:S02]  /*36e0*/  USEL UR6, URZ, 0x1, UP1 ;  /* 0x00000001ff067887 */ /* 0x000fe40008800000 */
[----:B------:R-:W-:Y:S01]  /*36f0*/  USEL UR24, UR4, URZ, UP1 ;  /* 0x000000ff04187287 */ /* 0x000fe20008800000 */
[----:B------:R-:W-:Y:S01]  /*3700*/  UMOV UR7, 0x40004040 ;  /* 0x4000404000077882 */ /* 0x000fe20000000000 */
[----:B------:R-:W-:Y:S02]  /*3710*/  UMOV UR5, 0x40004040 ;  /* 0x4000404000057882 */ /* 0x000fe40000000000 */
[----:B------:R-:W-:Y:S01]  /*3720*/  @UP0 ULEA UR4, UR24, UR26, 0x3 ;  /* 0x0000001a18040291 */ /* 0x000fe2000f8e18ff */
[----:B------:R-:W-:Y:S01]  /*3730*/  LOP3.LUT R8, R8, UR6, RZ, 0x3c, !PT ;  /* 0x0000000608087c12 */ /* 0x000fe2000f8e3cff */
[----:B------:R-:W-:Y:S01]  /*3740*/  ULEA UR6, UR10, UR29, 0xb ;  /* 0x0000001d0a067291 */ /* 0x000fe2000f8e58ff */
[----:B------:R-:W-:Y:S02]  /*3750*/  UMOV UR21, 0x40004040 ;  /* 0x4000404000157882 */ /* 0x000fe40000000000 */
[----:B-1----:R-:W-:Y:S01]  /*3760*/  @P0 SHF.L.U32 R0, R8, 0x1f, RZ ;  /* 0x0000001f08000819 */ /* 0x002fe200000006ff */
[----:B------:R-:W-:Y:S02]  /*3770*/  UIADD3 UR20, UPT, UPT, UR6, 0x2, URZ ;  /* 0x0000000206147890 */ /* 0x000fe4000fffe0ff */
[----:B------:R-:W-:Y:S01]  /*3780*/  UIADD3 UR16, UPT, UPT, UR6, 0x4, URZ ;  /* 0x0000000406107890 */ /* 0x000fe2000fffe0ff */
[----:B------:R2:W3:Y:S01]  /*3790*/  @P0 SYNCS.PHASECHK.TRANS64.TRYWAIT P2, [UR4], R0 ;  /* 0x00000000ff0005a7 */ /* 0x0004e20008041104 */
[----:B------:R-:W-:Y:S02]  /*37a0*/  ULEA UR4, UR10, UR28, 0x9 ;  /* 0x0000001c0a047291 */ /* 0x000fe4000f8e48ff */
[----:B------:R-:W-:Y:S02]  /*37b0*/  UIADD3 UR12, UPT, UPT, UR6, 0x6, URZ ;  /* 0x00000006060c7890 */ /* 0x000fe4000fffe0ff */
[----:B------:R-:W-:Y:S02]  /*37c0*/  UIADD3 UR18, UPT, UPT, UR4, 0x2, URZ ;  /* 0x0000000204127890 */ /* 0x000fe4000fffe0ff */
[----:B------:R-:W-:Y:S02]  /*37d0*/  UIADD3 UR14, UPT, UPT, UR4, 0x4, URZ ;  /* 0x00000004040e7890 */ /* 0x000fe4000fffe0ff */
[----:B------:R-:W-:Y:S01]  /*37e0*/  UIADD3 UR8, UPT, UPT, UR4, 0x6, URZ ;  /* 0x0000000604087890 */ /* 0x000fe2000fffe0ff */
[----:B------:R2:W-:Y:S01]  /*37f0*/  UTCHMMA gdesc[UR4], gdesc[UR6], tmem[UR11], tmem[UR38], idesc[UR39], UP2 ;  /* 0x00ff2606040075ea */ /* 0x0005e2000900000b */
[----:B------:R-:W-:Y:S01]  /*3800*/  UPLOP3.LUT UP2, UPT, UPT, UPT, UPT, 0x80, 0x8 ;  /* 0x000000000008789c */ /* 0x000fe20003f4f070 */
[----:B------:R-:W-:Y:S01]  /*3810*/  UMOV UR19, 0x40004040 ;  /* 0x4000404000137882 */ /* 0x000fe20000000000 */
[----:B------:R-:W-:Y:S01]  /*3820*/  UMOV UR17, 0x40004040 ;  /* 0x4000404000117882 */ /* 0x000fe20000000000 */
[----:B------:R2:W-:Y:S01]  /*3830*/  UTCHMMA gdesc[UR18], gdesc[UR20], tmem[UR11], tmem[UR36], idesc[UR37], UPT ;  /* 0x00ff2414120075ea */ /* 0x0005e2000b80000b */
[----:B------:R-:W-:Y:S01]  /*3840*/  UMOV UR15, 0x40004040 ;  /* 0x40004040000f7882 */ /* 0x000fe20000000000 */
[----:B------:R-:W-:Y:S01]  /*3850*/  UMOV UR13, 0x40004040 ;  /* 0x40004040000d7882 */ /* 0x000fe20000000000 */
[----:B------:R-:W-:Y:S01]  /*3860*/  UMOV UR9, 0x40004040 ;  /* 0x4000404000097882 */ /* 0x000fe20000000000 */
[----:B------:R2:W-:Y:S01]  /*3870*/  UTCHMMA gdesc[UR14], gdesc[UR16], tmem[UR11], tmem[UR34], idesc[UR35], UPT ;  /* 0x00ff22100e0075ea */ /* 0x0005e2000b80000b */
[----:B------:R2:W-:Y:S01]  /*3880*/  UTCHMMA gdesc[UR8], gdesc[UR12], tmem[UR11], tmem[UR32], idesc[UR33], UPT ;  /* 0x00ff200c080075ea */ /* 0x0005e2000b80000b */
[----:B------:R2:W-:Y:S01]  /*3890*/  UTCBAR.MULTICAST [UR25], URZ, UR27 ;  /* 0x000000ff190073e9 */ /* 0x0005e2000800081b */
[----:B------:R-:W-:Y:S01]  /*38a0*/  UMOV UR10, UR24 ;  /* 0x00000018000a7c82 */ /* 0x000fe20008000000 */
[----:B------:R-:W-:Y:S05]  /*38b0*/  BRA.U UP3, `(.L_x_65) ;  /* 0xfffffffd03507547 */ /* 0x000fea000b83ffff */
.L_x_62:
[----:B--2---:R-:W-:Y:S01]  /*38c0*/  UIADD3 UR4, UPT, UPT, UR30, 0x1, URZ ;  /* 0x000000011e047890 */ /* 0x004fe2000fffe0ff */
[C---:B------:R-:W-:Y:S01]  /*38d0*/  ISETP.NE.AND P0, PT, R10.reuse, 0x2, PT ;  /* 0x000000020a00780c */ /* 0x040fe20003f05270 */
[----:B------:R-:W-:Y:S02]  /*38e0*/  UIADD3 UR5, UPT, UPT, UR31, 0xb0, URZ ;  /* 0x000000b01f057890 */ /* 0x000fe4000fffe0ff */
[----:B------:R-:W-:Y:S01]  /*38f0*/  UISETP.NE.AND UP0, UPT, UR4, 0x4, UPT ;  /* 0x000000040400788c */ /* 0x000fe2000bf05270 */
[----:B-1----:R-:W-:Y:S02]  /*3900*/  SEL R0, RZ, 0x1, P0 ;  /* 0x00000001ff007807 */ /* 0x002fe40000000000 */
[----:B------:R-:W-:Y:S01]  /*3910*/  SEL R10, R10, RZ, P0 ;  /* 0x000000ff0a0a7207 */ /* 0x000fe20000000000 */
[----:B------:R-:W-:Y:S01]  /*3920*/  USEL UR6, URZ, 0x1, UP0 ;  /* 0x00000001ff067887 */ /* 0x000fe20008000000 */
[----:B------:R-:W-:Y:S01]  /*3930*/  LOP3.LUT R9, R9, R0, RZ, 0x3c, !PT ;  /* 0x0000000009097212 */ /* 0x000fe200078e3cff */
[----:B------:R-:W-:Y:S01]  /*3940*/  USEL UR30, UR4, URZ, UP0 ;  /* 0x000000ff041e7287 */ /* 0x000fe20008000000 */
[----:B------:R1:W-:Y:S03]  /*3950*/  UTCBAR [UR5], URZ ;  /* 0x000000ff050073e9 */ /* 0x0003e600080000ff */
[----:B------:R-:W-:Y:S01]  /*3960*/  LOP3.LUT R11, R11, UR6, RZ, 0x3c, !PT ;  /* 0x000000060b0b7c12 */ /* 0x000fe2000f8e3cff */
[----:B------:R-:W-:Y:S07]  /*3970*/  @P1 BRA `(.L_x_66) ;  /* 0xfffffff800881947 */ /* 0x000fee000383ffff */
[----:B------:R-:W2:Y:S01]  /*3980*/  S2UR UR8, SR_CgaCtaId ;  /* 0x00000000000879c3 */ /* 0x000ea20000008800 */
[----:B------:R-:W-:Y:S01]  /*3990*/  ELECT P0, URZ, PT ;  /* 0x0000000000ff782f */ /* 0x000fe20003800000 */
[----:B------:R-:W-:Y:S01]  /*39a0*/  IMAD.MOV.U32 R0, RZ, RZ, 0x1 ;  /* 0x00000001ff007424 */ /* 0x000fe200078e00ff */
[----:B------:R-:W-:Y:S01]  /*39b0*/  UIADD3 UR26, UPT, UPT, UR26, 0xd0, URZ ;  /* 0x000000d01a1a7890 */ /* 0x000fe2000fffe0ff */
[----:B------:R-:W-:Y:S01]  /*39c0*/  SHF.L.U32 R3, R11, 0x1f, RZ ;  /* 0x0000001f0b037819 */ /* 0x000fe200000006ff */
[----:B------:R-:W-:-:S03]  /*39d0*/  UMOV UR4, 0x40 ;  /* 0x0000004000047882 */ /* 0x000fc60000000000 */
[----:B------:R-:W-:Y:S01]  /*39e0*/  UVIRTCOUNT.DEALLOC.SMPOOL 0x80 ;  /* 0x000000800000784c */ /* 0x000fe20000000000 */
[----:B--2---:R-:W-:Y:S02]  /*39f0*/  ULEA UR8, UR8, UR4, 0x18 ;  /* 0x0000000408087291 */ /* 0x004fe4000f8ec0ff */
[----:B------:R-:W-:-:S07]  /*3a00*/  ULEA UR4, UR30, UR26, 0x3 ;  /* 0x0000001a1e047291 */ /* 0x000fce000f8e18ff */
[----:B------:R2:W-:Y:S02]  /*3a10*/  @P0 STS.U8 [UR8+0x1c], R0 ;  /* 0x00001c00ff000988 */ /* 0x0005e40008000008 */
[----:B------:R-:W4:Y:S02]  /*3a20*/  SYNCS.PHASECHK.TRANS64.TRYWAIT P0, [UR4], R3 ;  /* 0x00000003ff0075a7 */ /* 0x000f240008001104 */
[----:B--2-4-:R-:W-:Y:S05]  /*3a30*/  @!P0 BRA `(.L_x_67) ;  /* 0x0000006000508947 */ /* 0x014fea0003800000 */
.L_x_158:
[----:B------:R-:W-:-:S04]  /*3a40*/  UIADD3 UR4, UPT, UPT, UR30, 0x1, URZ ;  /* 0x000000011e047890 */ /* 0x000fc8000fffe0ff */
[----:B------:R-:W-:-:S04]  /*3a50*/  UISETP.NE.AND UP0, UPT, UR4, 0x4, UPT ;  /* 0x000000040400788c */ /* 0x000fc8000bf05270 */
[----:B------:R-:W-:Y:S02]  /*3a60*/  USEL UR6, URZ, 0x1, UP0 ;  /* 0x00000001ff067887 */ /* 0x000fe40008000000 */
[----:B------:R-:W-:-:S04]  /*3a70*/  USEL UR4, UR4, URZ, UP0 ;  /* 0x000000ff04047287 */ /* 0x000fc80008000000 */
[----:B-1----:R-:W-:Y:S01]  /*3a80*/  ULEA UR5, UR4, UR26, 0x3 ;  /* 0x0000001a04057291 */ /* 0x002fe2000f8e18ff */
[----:B------:R-:W-:-:S04]  /*3a90*/  LOP3.LUT R2, R11, UR6, RZ, 0x3c, !PT ;  /* 0x000000060b027c12 */ /* 0x000fc8000f8e3cff */
[----:B--2---:R-:W-:-:S04]  /*3aa0*/  SHF.L.U32 R3, R2, 0x1f, RZ ;  /* 0x0000001f02037819 */ /* 0x004fc800000006ff */
[----:B------:R-:W1:Y:S02]  /*3ab0*/  SYNCS.PHASECHK.TRANS64.TRYWAIT P0, [UR5], R3 ;  /* 0x00000003ff0075a7 */ /* 0x000e640008001105 */
[----:B-1----:R-:W-:Y:S05]  /*3ac0*/  @!P0 BRA `(.L_x_68) ;  /* 0x0000006000448947 */ /* 0x002fea0003800000 */
.L_x_160:
        /* <DEDUP_REMOVED lines=9> */
.L_x_162:
[----:B------:R-:W-:-:S04]  /*3b60*/  UIADD3 UR4, UPT, UPT, UR4, 0x1, URZ ;  /* 0x0000000104047890 */ /* 0x000fc8000fffe0ff */
[----:B------:R-:W-:-:S04]  /*3b70*/  UISETP.NE.AND UP0, UPT, UR4, 0x4, UPT ;  /* 0x000000040400788c */ /* 0x000fc8000bf05270 */
[----:B------:R-:W-:Y:S02]  /*3b80*/  USEL UR5, URZ, 0x1, UP0 ;  /* 0x00000001ff057887 */ /* 0x000fe40008000000 */
[----:B------:R-:W-:-:S04]  /*3b90*/  USEL UR4, UR4, URZ, UP0 ;  /* 0x000000ff04047287 */ /* 0x000fc80008000000 */
[----:B------:R-:W-:Y:S01]  /*3ba0*/  ULEA UR4, UR4, UR26, 0x3 ;  /* 0x0000001a04047291 */ /* 0x000fe2000f8e18ff */
[----:B-1----:R-:W-:-:S04]  /*3bb0*/  LOP3.LUT R3, R2, UR5, RZ, 0x3c, !PT ;  /* 0x0000000502037c12 */ /* 0x002fc8000f8e3cff */
[----:B------:R-:W-:-:S04]  /*3bc0*/  SHF.L.U32 R3, R3, 0x1f, RZ ;  /* 0x0000001f03037819 */ /* 0x000fc800000006ff */
[----:B------:R-:W1:Y:S02]  /*3bd0*/  SYNCS.PHASECHK.TRANS64.TRYWAIT P0, [UR4], R3 ;  /* 0x00000003ff0075a7 */ /* 0x000e640008001104 */
[----:B-1----:R-:W-:Y:S05]  /*3be0*/  @!P0 BRA `(.L_x_70) ;  /* 0x00000060002c8947 */ /* 0x002fea0003800000 */
.L_x_164:
[----:B------:R-:W-:Y:S01]  /*3bf0*/  NOP ;  /* 0x0000000000007918 */ /* 0x000fe20000000000 */
[----:B-1----:R-:W1:Y:S01]  /*3c00*/  LDS R0, [UR8+0x14] ;  /* 0x00001408ff007984 */ /* 0x002e620008000800 */
[----:B------:R-:W-:Y:S01]  /*3c10*/  ULOP3.LUT UR4, UR42, 0xffff, URZ, 0xc0, !UPT ;  /* 0x0000ffff2a047892 */ /* 0x000fe2000f8ec0ff */
[----:B------:R-:W-:Y:S01]  /*3c20*/  UMOV UR5, 0xffff ;  /* 0x0000ffff00057882 */ /* 0x000fe20000000000 */
[----:B------:R-:W-:Y:S02]  /*3c30*/  UMOV UR6, 0x1 ;  /* 0x0000000100067882 */ /* 0x000fe40000000000 */
[----:B------:R-:W-:-:S04]  /*3c40*/  USHF.R.U32.HI UR4, URZ, 0x5, UR4 ;  /* 0x00000005ff047899 */ /* 0x000fc80008011604 */
[----:B------:R-:W-:Y:S02]  /*3c50*/  USHF.L.U32 UR5, UR5, UR4, URZ ;  /* 0x0000000405057299 */ /* 0x000fe400080006ff */
[----:B------:R-:W-:-:S04]  /*3c60*/  USHF.L.U32 UR4, UR6, UR4, URZ ;  /* 0x0000000406047299 */ /* 0x000fc800080006ff */
[----:B-1----:R-:W-:-:S04]  /*3c70*/  LOP3.LUT R0, R0, UR5, RZ, 0xc0, !PT ;  /* 0x0000000500007c12 */ /* 0x002fc8000f8ec0ff */
[----:B------:R-:W-:-:S13]  /*3c80*/  ISETP.NE.AND P0, PT, R0, UR5, PT ;  /* 0x0000000500007c0c */ /* 0x000fda000bf05270 */
[----:B------:R-:W-:Y:S05]  /*3c90*/  @P0 BRA `(.L_x_71) ;  /* 0x0000000000580947 */ /* 0x000fea0003800000 */
[----:B------:R-:W1:Y:S02]  /*3ca0*/  LDS R0, [UR8+0x18] ;  /* 0x00001808ff007984 */ /* 0x000e640008000800 */
[----:B-1----:R-:W-:-:S04]  /*3cb0*/  LOP3.LUT R0, R0, UR4, RZ, 0xc0, !PT ;  /* 0x0000000400007c12 */ /* 0x002fc8000f8ec0ff */
[----:B------:R-:W-:-:S13]  /*3cc0*/  ISETP.NE.AND P0, PT, R0, UR4, PT ;  /* 0x0000000400007c0c */ /* 0x000fda000bf05270 */
[----:B------:R-:W-:Y:S05]  /*3cd0*/  @P0 BRA `(.L_x_72) ;  /* 0x00000000003c0947 */ /* 0x000fea0003800000 */
[----:B------:R-:W1:Y:S01]  /*3ce0*/  S2R R2, SR_LANEID ;  /* 0x0000000000027919 */ /* 0x000e620000000000 */
[----:B------:R-:W-:Y:S01]  /*3cf0*/  ULOP3.LUT UR5, URZ, UR5, URZ, 0x33, !UPT ;  /* 0x00000005ff057292 */ /* 0x000fe2000f8e33ff */
[----:B------:R-:W-:Y:S01]  /*3d00*/  LOP3.LUT R4, RZ, UR4, RZ, 0x33, !PT ;  /* 0x00000004ff047c12 */ /* 0x000fe2000f8e33ff */
[----:B------:R-:W-:Y:S02]  /*3d10*/  VOTEU.ANY UR4, UPT, PT ;  /* 0x0000000000047886 */ /* 0x000fe400038e0100 */
[----:B------:R-:W-:Y:S01]  /*3d20*/  UFLO.U32 UR4, UR4 ;  /* 0x00000004000472bd */ /* 0x000fe200080e0000 */
[----:B------:R-:W2:Y:S01]  /*3d30*/  REDUX UR6, R4 ;  /* 0x00000000040673c4 */ /* 0x000ea20000000000 */
[----:B------:R-:W-:-:S06]  /*3d40*/  IMAD.U32 R0, RZ, RZ, UR5 ;  /* 0x00000005ff007e24 */ /* 0x000fcc000f8e00ff */
[----:B------:R4:W-:Y:S01]  /*3d50*/  UTCATOMSWS.AND URZ, UR5 ;  /* 0x0000000500ff79e3 */ /* 0x0009e20008000000 */
[----:B------:R-:W3:Y:S01]  /*3d60*/  REDUX UR7, R0 ;  /* 0x00000000000773c4 */ /* 0x000ee20000000000 */
[----:B-1----:R-:W-:Y:S01]  /*3d70*/  ISETP.EQ.U32.AND P0, PT, R2, UR4, PT ;  /* 0x0000000402007c0c */ /* 0x002fe2000bf02070 */
[----:B--2---:R-:W-:Y:S01]  /*3d80*/  IMAD.U32 R2, RZ, RZ, UR6 ;  /* 0x00000006ff027e24 */ /* 0x004fe2000f8e00ff */
[----:B---3--:R-:W-:-:S11]  /*3d90*/  MOV R3, UR7 ;  /* 0x0000000700037c02 */ /* 0x008fd60008000f00 */
[----:B------:R4:W-:Y:S04]  /*3da0*/  @P0 ATOMS.AND RZ, [UR8+0x14], R3 ;  /* 0x00001403ffff098c */ /* 0x0009e8000a800008 */
[----:B------:R4:W-:Y:S01]  /*3db0*/  @P0 ATOMS.AND RZ, [UR8+0x18], R2 ;  /* 0x00001802ffff098c */ /* 0x0009e2000a800008 */
[----:B------:R-:W-:Y:S05]  /*3dc0*/  BRA `(.L_x_73) ;  /* 0x0000000000147947 */ /* 0x000fea0003800000 */
.L_x_72:
[----:B------:R-:W-:Y:S02]  /*3dd0*/  MOV R2, 0x3df0 ;  /* 0x00003df000027802 */ /* 0x000fe40000000f00 */
[----:B---3-5:R-:W-:Y:S05]  /*3de0*/  CALL.REL.NOINC `($__internal_0_$__cuda_sm10x_tcgen05_guardrail_trap_col_being_dealloced_not_returned_by_alloc) ;  /* 0x0000006400147944 */ /* 0x028fea0003c00000 */
[----:B------:R-:W-:Y:S05]  /*3df0*/  BRA `(.L_x_73) ;  /* 0x0000000000087947 */ /* 0x000fea0003800000 */
.L_x_71:
[----:B------:R-:W-:Y:S02]  /*3e00*/  MOV R2, 0x3e20 ;  /* 0x00003e2000027802 */ /* 0x000fe40000000f00 */
[----:B---3-5:R-:W-:Y:S05]  /*3e10*/  CALL.REL.NOINC `($__internal_2_$__cuda_sm10x_tcgen05_guardrail_trap_unallocated_columns_being_dealloced) ;  /* 0x0000006400207944 */ /* 0x028fea0003c00000 */
.L_x_73:
[----:B------:R-:W-:Y:S01]  /*3e20*/  NOP ;  /* 0x0000000000007918 */ /* 0x000fe20000000000 */
[----:B----4-:R-:W-:Y:S05]  /*3e30*/  EXIT ;  /* 0x000000000000794d */ /* 0x010fea0003800000 */
.L_x_55:
[----:B------:R-:W-:-:S09]  /*3e40*/  UISETP.NE.OR UP0, UPT, UR18, 0x3, !UP3 ;  /* 0x000000031200788c */ /* 0x000fd2000df05670 */
[----:B------:R-:W-:Y:S05]  /*3e50*/  BRA.U UP0, `(.L_x_74) ;  /* 0x0000001100887547 */ /* 0x000fea000b800000 */
[----:B------:R-:W2:Y:S01]  /*3e60*/  LDCU.64 UR4, c[0x0][0x888] ;  /* 0x00011100ff0477ac */ /* 0x000ea20008000a00 */
[----:B------:R-:W3:Y:S01]  /*3e70*/  S2UR UR8, SR_CgaCtaId ;  /* 0x00000000000879c3 */ /* 0x000ee20000008800 */
[----:B------:R-:W-:Y:S02]  /*3e80*/  HFMA2 R9, -RZ, RZ, 0, 0 ;  /* 0x00000000ff097431 */ /* 0x000fe400000001ff */
[----:B------:R-:W-:Y:S01]  /*3e90*/  IMAD.MOV.U32 R11, RZ, RZ, 0x1 ;  /* 0x00000001ff0b7424 */ /* 0x000fe200078e00ff */
[----:B------:R-:W4:Y:S01]  /*3ea0*/  LDCU UR40, c[0x0][0x370] ;  /* 0x00006e00ff2877ac */ /* 0x000f220008000800 */
[----:B------:R-:W-:Y:S01]  /*3eb0*/  IMAD.MOV.U32 R10, RZ, RZ, RZ ;  /* 0x000000ffff0a7224 */ /* 0x000fe200078e00ff */
[----:B------:R-:W-:Y:S01]  /*3ec0*/  MOV R3, 0x2000 ;  /* 0x0000200000037802 */ /* 0x000fe20000000f00 */
[----:B------:R-:W4:Y:S01]  /*3ed0*/  LDCU.128 UR44, c[0x0][0xb10] ;  /* 0x00016200ff2c77ac */ /* 0x000f220008000c00 */
[----:B------:R-:W1:Y:S01]  /*3ee0*/  LDC.64 R12, c[0x0][0x348] ;  /* 0x0000d200ff0c7b82 */ /* 0x000e620000000a00 */
[----:B------:R-:W3:Y:S01]  /*3ef0*/  LDCU UR37, c[0x0][0x374] ;  /* 0x00006e80ff2577ac */ /* 0x000ee20008000800 */
[----:B------:R-:W3:Y:S01]  /*3f00*/  LDCU.64 UR38, c[0x0][0x890] ;  /* 0x00011200ff2677ac */ /* 0x000ee20008000a00 */
[----:B------:R-:W3:Y:S01]  /*3f10*/  LDCU UR15, c[0x0][0xb0c] ;  /* 0x00016180ff0f77ac */ /* 0x000ee20008000800 */
[----:B--2---:R-:W-:Y:S01]  /*3f20*/  UISETP.NE.U32.AND UP0, UPT, UR4, URZ, UPT ;  /* 0x000000ff0400728c */ /* 0x004fe2000bf05070 */
[----:B------:R-:W2:Y:S01]  /*3f30*/  LDCU UR54, c[0x0][0xb20] ;  /* 0x00016400ff3677ac */ /* 0x000ea20008000800 */
[----:B------:R-:W2:Y:S01]  /*3f40*/  LDCU UR4, c[0x0][0xb30] ;  /* 0x00016600ff0477ac */ /* 0x000ea20008000800 */
[----:B------:R-:W-:Y:S01]  /*3f50*/  UMOV UR21, 0x400 ;  /* 0x0000040000157882 */ /* 0x000fe20000000000 */
[----:B----4-:R-:W-:-:S02]  /*3f60*/  UIMAD.WIDE.U32 UR52, UR40, UR44, URZ ;  /* 0x0000002c283472a5 */ /* 0x010fc4000f8e00ff */
[----:B---3--:R-:W-:Y:S02]  /*3f70*/  UIMAD.WIDE.U32 UR6, UR37, UR47, URZ ;  /* 0x0000002f250672a5 */ /* 0x008fe4000f8e00ff */
[----:B------:R-:W-:Y:S02]  /*3f80*/  ULEA UR21, UR8, UR21, 0x18 ;  /* 0x0000001508157291 */ /* 0x000fe4000f8ec0ff */
[----:B------:R-:W-:Y:S02]  /*3f90*/  USEL UR41, URZ, 0x1, UP6 ;  /* 0x00000001ff297887 */ /* 0x000fe4000b000000 */
[----:B------:R-:W-:Y:S02]  /*3fa0*/  UISETP.NE.U32.AND UP6, UPT, UR38, URZ, UPT ;  /* 0x000000ff2600728c */ /* 0x000fe4000bfc5070 */
[----:B------:R-:W-:Y:S02]  /*3fb0*/  UIADD3 UR43, UPT, UPT, UR21, 0x58, URZ ;  /* 0x00000058152b7890 */ /* 0x000fe4000fffe0ff */
[----:B------:R-:W-:-:S02]  /*3fc0*/  UIADD3 UR33, UPT, UPT, UR21, 0x40, URZ ;  /* 0x0000004015217890 */ /* 0x000fc4000fffe0ff */
[----:B------:R-:W-:Y:S02]  /*3fd0*/  UIADD3 UR25, UPT, UPT, UR21, 0x48, URZ ;  /* 0x0000004815197890 */ /* 0x000fe4000fffe0ff */
[----:B------:R-:W-:Y:S02]  /*3fe0*/  UIADD3 UR17, UPT, UPT, UR21, 0x50, URZ ;  /* 0x0000005015117890 */ /* 0x000fe4000fffe0ff */
[----:B------:R-:W-:Y:S02]  /*3ff0*/  UISETP.NE.AND.EX UP5, UPT, UR5, URZ, UPT, UP0 ;  /* 0x000000ff0500728c */ /* 0x000fe4000bfa5300 */
[----:B------:R-:W-:Y:S01]  /*4000*/  UISETP.NE.AND UP0, UPT, UR42, 0x1, UPT ;  /* 0x000000012a00788c */ /* 0x000fe2000bf05270 */
[----:B------:R-:W-:Y:S01]  /*4010*/  UMOV UR52, UR53 ;  /* 0x0000003500347c82 */ /* 0x000fe20008000000 */
[----:B------:R-:W-:Y:S01]  /*4020*/  UMOV UR51, UR7 ;  /* 0x0000000700337c82 */ /* 0x000fe20008000000 */
[----:B------:R-:W-:Y:S02]  /*4030*/  UISETP.NE.AND UP0, UPT, UR15, 0x1, UPT ;  /* 0x000000010f00788c */ /* 0x000fe4000bf05270 */
[----:B------:R-:W-:-:S02]  /*4040*/  UPLOP3.LUT UP4, UPT, UPT, UPT, UPT, 0x40, 0x4 ;  /* 0x000000000004789c */ /* 0x000fc40003f8e870 */
[----:B------:R-:W-:Y:S01]  /*4050*/  UISETP.GE.AND UP2, UPT, UR42, 0x1, UPT ;  /* 0x000000012a00788c */ /* 0x000fe2000bf46270 */
[----:B------:R-:W3:Y:S01]  /*4060*/  LDCU.64 UR22, c[0x0][0xb28] ;  /* 0x00016500ff1677ac */ /* 0x000ee20008000a00 */
[----:B------:R-:W-:Y:S02]  /*4070*/  UISETP.NE.AND.EX UP6, UPT, UR39, URZ, UPT, UP6 ;  /* 0x000000ff2700728c */ /* 0x000fe4000bfc5360 */
[----:B------:R-:W-:Y:S02]  /*4080*/  UPRMT UR43, UR8, 0x654, UR43 ;  /* 0x00000654082b7896 */ /* 0x000fe4000800002b */
[----:B------:R-:W-:Y:S02]  /*4090*/  UPRMT UR50, UR8, 0x654, UR33 ;  /* 0x0000065408327896 */ /* 0x000fe40008000021 */
[----:B------:R-:W-:Y:S02]  /*40a0*/  UPRMT UR49, UR8, 0x654, UR25 ;  /* 0x0000065408317896 */ /* 0x000fe40008000019 */
[----:B------:R-:W-:-:S02]  /*40b0*/  UPRMT UR48, UR8, 0x654, UR17 ;  /* 0x0000065408307896 */ /* 0x000fc40008000011 */
[----:B------:R-:W-:Y:S02]  /*40c0*/  USHF.R.U32.HI UR52, URZ, UR45, UR52 ;  /* 0x0000002dff347299 */ /* 0x000fe40008011634 */
[----:B--2---:R-:W-:Y:S02]  /*40d0*/  USHF.R.U32.HI UR51, URZ, UR54, UR51 ;  /* 0x00000036ff337299 */ /* 0x004fe40008011633 */
[----:B------:R-:W-:Y:S02]  /*40e0*/  UISETP.NE.AND UP0, UPT, UR46, 0x1, UPT ;  /* 0x000000012e00788c */ /* 0x000fe4000bf05270 */
[----:B-1----:R-:W-:-:S11]  /*40f0*/  UISETP.NE.AND UP3, UPT, UR4, 0x1, UPT ;  /* 0x000000010400788c */ /* 0x002fd6000bf65270 */
.L_x_85:
[C---:B------:R-:W-:Y:S02]  /*4100*/  LEA R8, R10.reuse, UR21, 0x3 ;  /* 0x000000150a087c11 */ /* 0x040fe4000f8e18ff */
[----:B------:R-:W-:Y:S02]  /*4110*/  SHF.L.U32 R5, R9, 0x1f, RZ ;  /* 0x0000001f09057819 */ /* 0x000fe400000006ff */
[----:B------:R-:W-:Y:S02]  /*4120*/  LEA R6, R10, UR21, 0x4 ;  /* 0x000000150a067c11 */ /* 0x000fe4000f8e20ff */
[----:B-1----:R-:W1:Y:S02]  /*4130*/  SYNCS.PHASECHK.TRANS64.TRYWAIT P0, [R8+URZ+0x90], R5 ;  /* 0x00009005080075a7 */ /* 0x002e6400080011ff */
[----:B-1----:R-:W-:Y:S05]  /*4140*/  @!P0 BRA `(.L_x_75) ;  /* 0x0000005800ec8947 */ /* 0x002fea0003800000 */
.L_x_165:
[----:B-1----:R-:W1:Y:S01]  /*4150*/  LDS.128 R4, [R6+0x120] ;  /* 0x0001200006047984 */ /* 0x002e620000000c00 */
[----:B------:R-:W-:Y:S01]  /*4160*/  UISETP.GE.AND UP0, UPT, UR42, 0x1, UPT ;  /* 0x000000012a00788c */ /* 0x000fe2000bf06270 */
[----:B------:R-:W-:Y:S01]  /*4170*/  @!PT LDS RZ, [RZ] ;  /* 0x00000000fffff984 */ /* 0x000fe20000000800 */
[----:B------:R-:W-:Y:S01]  /*4180*/  @!PT LDS RZ, [RZ] ;  /* 0x00000000fffff984 */ /* 0x000fe20000000800 */
[----:B------:R-:W-:Y:S01]  /*4190*/  @!PT LDS RZ, [RZ] ;  /* 0x00000000fffff984 */ /* 0x000fe20000000800 */
[----:B------:R-:W-:Y:S01]  /*41a0*/  @!PT LDS RZ, [RZ] ;  /* 0x00000000fffff984 */ /* 0x000fe20000000800 */
[----:B------:R2:W-:Y:S06]  /*41b0*/  MEMBAR.ALL.CTA ;  /* 0x0000000000007992 */ /* 0x0005ec0000008000 */
[----:B--2---:R-:W2:Y:S01]  /*41c0*/  FENCE.VIEW.ASYNC.S ;  /* 0x00000000000073c6 */ /* 0x004ea20000000000 */
[----:B-1----:R-:W-:Y:S11]  /*41d0*/  LOP3.LUT P0, RZ, R6, 0x1, RZ, 0xc0, !PT ;  /* 0x0000000106ff7812 */ /* 0x002ff6000780c0ff */
[----:B------:R-:W-:Y:S02]  /*41e0*/  @!UPT UIADD3 URZ, UPT, UPT, URZ, URZ, URZ ;  /* 0x000000fffffff290 */ /* 0x000fe4000fffe0ff */
[----:B--2---:R-:W-:Y:S01]  /*41f0*/  VOTEU.ANY UP2, P0 ;  /* 0x0000000000ff7886 */ /* 0x004fe20000040100 */
[----:B------:R-:W-:Y:S11]  /*4200*/  PLOP3.LUT P0, PT, PT, PT, UP2, 0x80, 0x8 ;  /* 0x000000000008781c */ /* 0x000ff60003f0f028 */
[----:B------:R-:W-:Y:S02]  /*4210*/  @!UPT UIADD3 URZ, UPT, UPT, URZ, URZ, URZ ;  /* 0x000000fffffff290 */ /* 0x000fe4000fffe0ff */
[----:B------:R-:W-:Y:S02]  /*4220*/  @P0 SHF.R.U32.HI R0, RZ, 0x10, R5 ;  /* 0x00000010ff000819 */ /* 0x000fe40000011605 */
[----:B------:R-:W-:Y:S02]  /*4230*/  @P0 MOV R2, R4 ;  /* 0x0000000400020202 */ /* 0x000fe40000000f00 */
[----:B------:R-:W-:Y:S01]  /*4240*/  @P0 R2UR UR4, R0 ;  /* 0x00000000000402ca */ /* 0x000fe200000e0000 */
[----:B------:R-:W-:Y:S01]  /*4250*/  VIADD R0, R8, 0xa0 ;  /* 0x000000a008007836 */ /* 0x000fe20000000000 */
[----:B------:R-:W-:Y:S02]  /*4260*/  @P0 LOP3.LUT R4, R5, 0xffff, RZ, 0xc0, !PT ;  /* 0x0000ffff05040812 */ /* 0x000fe400078ec0ff */
[----:B------:R-:W-:Y:S02]  /*4270*/  @P0 R2UR UR6, R2 ;  /* 0x00000000020602ca */ /* 0x000fe400000e0000 */
[----:B------:R-:W-:Y:S02]  /*4280*/  PRMT R0, RZ, 0x654, R0 ;  /* 0x00000654ff007816 */ /* 0x000fe40000000000 */
[----:B------:R-:W-:Y:S02]  /*4290*/  @P0 R2UR UR5, R4 ;  /* 0x00000000040502ca */ /* 0x000fe400000e0000 */
[----:B------:R1:W-:Y:S03]  /*42a0*/  SYNCS.ARRIVE.TRANS64.RED.A1T0 RZ, [R0+URZ], RZ ;  /* 0x000000ff00ff79a7 */ /* 0x0003e600081004ff */
[----:B------:R-:W-:Y:S04]  /*42b0*/  @UP2 UMOV UR29, UR4 ;  /* 0x00000004001d2c82 */ /* 0x000fe80008000000 */
[----:B------:R-:W-:Y:S04]  /*42c0*/  @UP2 UMOV UR14, UR6 ;  /* 0x00000006000e2c82 */ /* 0x000fe80008000000 */
[----:B------:R-:W-:Y:S01]  /*42d0*/  @UP2 UMOV UR13, UR5 ;  /* 0x00000005000d2c82 */ /* 0x000fe20008000000 */
[----:B------:R-:W-:Y:S05]  /*42e0*/  BRA.U !UP0, `(.L_x_76) ;  /* 0x0000000108c07547 */ /* 0x000fea000b800000 */
[----:B------:R-:W-:Y:S02]  /*42f0*/  UIMAD.WIDE.U32 UR18, UR13, UR47, URZ ;  /* 0x0000002f0d1272a5 */ /* 0x000fe4000f8e00ff */
[----:B------:R-:W-:Y:S02]  /*4300*/  UP2UR UR16, UPR, URZ, 0x4 ;  /* 0x00000004ff107883 */ /* 0x000fe40008000000 */
[----:B------:R-:W-:Y:S02]  /*4310*/  UISETP.NE.AND UP2, UPT, UR46, 0x1, UPT ;  /* 0x000000012e00788c */ /* 0x000fe4000bf45270 */
[----:B------:R-:W-:Y:S02]  /*4320*/  UIMAD.WIDE.U32 UR26, UR14, UR44, URZ ;  /* 0x0000002c0e1a72a5 */ /* 0x000fe4000f8e00ff */
[----:B------:R-:W-:Y:S02]  /*4330*/  USEL UR4, UR37, UR51, !UP2 ;  /* 0x0000003325047287 */ /* 0x000fe4000d000000 */
[----:B------:R-:W-:Y:S02]  /*4340*/  UISETP.NE.AND UP0, UPT, UR15, 0x1, UPT ;  /* 0x000000010f00788c */ /* 0x000fe4000bf05270 */
[----:B------:R-:W-:Y:S02]  /*4350*/  UP2UR UR20, UPR, URZ, 0x2 ;  /* 0x00000002ff147883 */ /* 0x000fe40008000000 */
[----:B------:R-:W-:Y:S02]  /*4360*/  UISETP.NE.AND UP1, UPT, UR42, 0x1, UPT ;  /* 0x000000012a00788c */ /* 0x000fe4000bf25270 */
[----:B---3--:R-:W-:Y:S02]  /*4370*/  UIMAD.WIDE.U32 UR8, UR4, UR22, URZ ;  /* 0x00000016040872a5 */ /* 0x008fe4000f8e00ff */
[----:B------:R-:W-:Y:S01]  /*4380*/  USEL UR7, UR40, UR52, !UP0 ;  /* 0x0000003428077287 */ /* 0x000fe2000c000000 */
[----:B------:R-:W-:Y:S02]  /*4390*/  UMOV UR5, UR19 ;  /* 0x0000001300057c82 */ /* 0x000fe40008000000 */
[----:B------:R-:W-:Y:S02]  /*43a0*/  USHF.R.U32.HI UR6, URZ, UR54, UR5 ;  /* 0x00000036ff067299 */ /* 0x000fe40008011605 */
[----:B------:R-:W-:Y:S02]  /*43b0*/  UIMAD.WIDE.U32 UR10, UR7, UR22, URZ ;  /* 0x00000016070a72a5 */ /* 0x000fe4000f8e00ff */
[----:B------:R-:W-:Y:S02]  /*43c0*/  USEL UR6, UR13, UR6, !UP2 ;  /* 0x000000060d067287 */ /* 0x000fe4000d000000 */
[----:B------:R-:W-:Y:S01]  /*43d0*/  UISETP.NE.AND UP2, UPT, UR16, URZ, UPT ;  /* 0x000000ff1000728c */ /* 0x000fe2000bf45270 */
[----:B------:R-:W-:Y:S02]  /*43e0*/  UMOV UR5, UR27 ;  /* 0x0000001b00057c82 */ /* 0x000fe40008000000 */
[----:B------:R-:W-:Y:S03]  /*43f0*/  USHF.R.U32.HI UR12, URZ, UR45, UR5 ;  /* 0x0000002dff0c7299 */ /* 0x000fe60008011605 */
[----:B------:R-:W-:Y:S02]  /*4400*/  UMOV UR5, UR9 ;  /* 0x0000000900057c82 */ /* 0x000fe40008000000 */
[----:B------:R-:W-:Y:S03]  /*4410*/  @UP1 USHF.R.U32.HI UR4, URZ, UR23, UR5 ;  /* 0x00000017ff041299 */ /* 0x000fe60008011605 */
[----:B------:R-:W-:Y:S01]  /*4420*/  UMOV UR5, UR11 ;  /* 0x0000000b00057c82 */ /* 0x000fe20008000000 */
[----:B------:R-:W-:Y:S02]  /*4430*/  UIMAD UR4, UR42, UR4, URZ ;  /* 0x000000042a0472a4 */ /* 0x000fe4000f8e02ff */
[----:B------:R-:W-:Y:S02]  /*4440*/  @UP1 USHF.R.U32.HI UR7, URZ, UR23, UR5 ;  /* 0x00000017ff071299 */ /* 0x000fe40008011605 */
[----:B------:R-:W-:Y:S02]  /*4450*/  USEL UR5, UR14, UR12, !UP0 ;  /* 0x0000000c0e057287 */ /* 0x000fe4000c000000 */
[----:B------:R-:W-:Y:S02]  /*4460*/  UIMAD.WIDE.U32 UR10, UR6, UR22, URZ ;  /* 0x00000016060a72a5 */ /* 0x000fe4000f8e00ff */
[----:B------:R-:W-:Y:S02]  /*4470*/  UIMAD UR8, UR42, UR7, URZ ;  /* 0x000000072a0872a4 */ /* 0x000fe4000f8e02ff */
[----:B------:R-:W-:Y:S03]  /*4480*/  UISETP.GE.AND UP0, UPT, UR6, UR4, UPT ;  /* 0x000000040600728c */ /* 0x000fe6000bf06270 */
[----:B------:R-:W-:Y:S01]  /*4490*/  UMOV UR4, UR11 ;  /* 0x0000000b00047c82 */ /* 0x000fe20008000000 */
[----:B------:R-:W-:Y:S02]  /*44a0*/  UISETP.GE.OR UP0, UPT, UR5, UR8, UP0 ;  /* 0x000000080500728c */ /* 0x000fe40008706670 */
[----:B------:R-:W-:Y:S02]  /*44b0*/  USHF.R.U32.HI UR4, URZ, UR23, UR4 ;  /* 0x00000017ff047299 */ /* 0x000fe40008011604 */
[----:B------:R-:W-:Y:S02]  /*44c0*/  UIMAD.WIDE.U32 UR8, UR5, UR22, URZ ;  /* 0x00000016050872a5 */ /* 0x000fe4000f8e00ff */
[----:B------:R-:W-:Y:S04]  /*44d0*/  USEL UR10, UR6, UR4, !UP1 ;  /* 0x00000004060a7287 */ /* 0x000fe8000c800000 */
[----:B------:R-:W-:Y:S01]  /*44e0*/  UIADD3 UR11, UPT, UPT, -UR10, URZ, URZ ;  /* 0x000000ff0a0b7290 */ /* 0x000fe2000fffe1ff */
[----:B------:R-:W-:Y:S02]  /*44f0*/  @!UP0 UMOV UR4, UR9 ;  /* 0x0000000900048c82 */ /* 0x000fe40008000000 */
[----:B------:R-:W-:Y:S02]  /*4500*/  @!UP0 USHF.R.U32.HI UR4, URZ, UR23, UR4 ;  /* 0x00000017ff048299 */ /* 0x000fe40008011604 */
[----:B------:R-:W-:Y:S02]  /*4510*/  UIMAD UR8, UR42, UR11, UR6 ;  /* 0x0000000b2a0872a4 */ /* 0x000fe4000f8e0206 */
[----:B------:R-:W-:Y:S02]  /*4520*/  @!UP0 USEL UR4, UR5, UR4, !UP1 ;  /* 0x0000000405048287 */ /* 0x000fe4000c800000 */
[----:B------:R-:W-:Y:S02]  /*4530*/  UISETP.NE.AND UP1, UPT, UR20, URZ, UPT ;  /* 0x000000ff1400728c */ /* 0x000fe4000bf25270 */
[----:B------:R-:W-:Y:S02]  /*4540*/  @!UP0 UIMAD UR8, UR7, UR8, UR4 ;  /* 0x00000008070882a4 */ /* 0x000fe4000f8e0204 */
[----:B------:R-:W-:Y:S02]  /*4550*/  @!UP0 UIADD3 UR9, UPT, UPT, UR10, -UR4, URZ ;  /* 0x800000040a098290 */ /* 0x000fe4000fffe0ff */
[----:B------:R-:W-:Y:S02]  /*4560*/  UIADD3 UR4, UPT, UPT, -UR5, URZ, URZ ;  /* 0x000000ff05047290 */ /* 0x000fe4000fffe1ff */
[----:B------:R-:W-:Y:S02]  /*4570*/  UIADD3 UR7, UPT, UPT, -UR6, URZ, URZ ;  /* 0x000000ff06077290 */ /* 0x000fe4000fffe1ff */
[----:B------:R-:W-:Y:S02]  /*4580*/  @!UP0 UIMAD UR6, UR9, UR42, UR5 ;  /* 0x0000002a090682a4 */ /* 0x000fe4000f8e0205 */
[----:B------:R-:W-:Y:S02]  /*4590*/  UIMAD UR14, UR15, UR4, UR14 ;  /* 0x000000040f0e72a4 */ /* 0x000fe4000f8e020e */
[----:B------:R-:W-:Y:S01]  /*45a0*/  UIMAD UR13, UR46, UR7, UR13 ;  /* 0x000000072e0d72a4 */ /* 0x000fe2000f8e020d */
[----:B------:R-:W-:Y:S02]  /*45b0*/  @!UP0 UMOV UR5, UR8 ;  /* 0x0000000800058c82 */ /* 0x000fe40008000000 */
[----:B------:R-:W-:Y:S02]  /*45c0*/  UIMAD UR14, UR5, UR15, UR14 ;  /* 0x0000000f050e72a4 */ /* 0x000fe4000f8e020e */
[----:B------:R-:W-:Y:S11]  /*45d0*/  UIMAD UR13, UR6, UR46, UR13 ;  /* 0x0000002e060d72a4 */ /* 0x000ff6000f8e020d */
[----:B------:R-:W-:Y:S01]  /*45e0*/  @!UPT UIADD3 URZ, UPT, UPT, URZ, URZ, URZ ;  /* 0x000000fffffff290 */ /* 0x000fe2000fffe0ff */
.L_x_76:
[----:B------:R-:W2:Y:S01]  /*45f0*/  @!UP3 LDCU.128 UR8, c[0x0][0xb10] ;  /* 0x00016200ff08b7ac */ /* 0x000ea20008000c00 */
[----:B------:R-:W-:Y:S02]  /*4600*/  ISETP.NE.U32.AND P0, PT, RZ, UR38, PT ;  /* 0x00000026ff007c0c */ /* 0x000fe4000bf05070 */
[----:B------:R-:W-:Y:S02]  /*4610*/  SHF.L.U32 R4, R11, 0x1f, RZ ;  /* 0x0000001f0b047819 */ /* 0x000fe400000006ff */
[----:B------:R-:W-:Y:S01]  /*4620*/  ISETP.NE.AND.EX P0, PT, RZ, UR39, PT, P0 ;  /* 0x00000027ff007c0c */ /* 0x000fe2000bf05300 */
[----:B------:R-:W4:Y:S01]  /*4630*/  @!UP3 LDCU UR5, c[0x0][0xb0c] ;  /* 0x00016180ff05b7ac */ /* 0x000f220008000800 */
[----:B------:R-:W-:Y:S02]  /*4640*/  USHF.L.U32 UR35, UR30, 0x6, URZ ;  /* 0x000000061e237899 */ /* 0x000fe400080006ff */
[----:B------:R-:W-:Y:S02]  /*4650*/  USHF.L.U32 UR34, UR31, 0x8, URZ ;  /* 0x000000081f227899 */ /* 0x000fe400080006ff */
[----:B--2---:R-:W-:Y:S07]  /*4660*/  UIMAD.WIDE.U32 UR6, UR14, UR8, URZ ;  /* 0x000000080e0672a5 */ /* 0x004fee000f8e00ff */
[----:B------:R-:W-:Y:S01]  /*4670*/  @!UP3 UMOV UR4, UR7 ;  /* 0x000000070004bc82 */ /* 0x000fe20008000000 */
[----:B----4-:R-:W-:Y:S02]  /*4680*/  @!UP3 UISETP.NE.AND UP0, UPT, UR5, 0x1, UPT ;  /* 0x000000010500b88c */ /* 0x010fe4000bf05270 */
[----:B------:R-:W-:Y:S02]  /*4690*/  @!UP3 USHF.R.U32.HI UR4, URZ, UR9, UR4 ;  /* 0x00000009ff04b299 */ /* 0x000fe40008011604 */
[----:B------:R-:W-:Y:S02]  /*46a0*/  UIMAD.WIDE.U32 UR6, UR13, UR11, URZ ;  /* 0x0000000b0d0672a5 */ /* 0x000fe4000f8e00ff */
[----:B------:R-:W-:Y:S02]  /*46b0*/  @!UP3 USEL UR8, UR14, UR4, !UP0 ;  /* 0x000000040e08b287 */ /* 0x000fe4000c000000 */
[----:B------:R-:W-:Y:S03]  /*46c0*/  @!UP3 UISETP.NE.AND UP0, UPT, UR10, 0x1, UPT ;  /* 0x000000010a00b88c */ /* 0x000fe6000bf05270 */
[----:B------:R-:W-:Y:S02]  /*46d0*/  @!UP3 UMOV UR6, UR7 ;  /* 0x000000070006bc82 */ /* 0x000fe40008000000 */
[----:B------:R-:W2:Y:S02]  /*46e0*/  @!UP3 LDCU UR4, c[0x0][0xb20] ;  /* 0x00016400ff04b7ac */ /* 0x000ea40008000800 */
[----:B--2---:R-:W-:Y:S04]  /*46f0*/  @!UP3 USHF.R.U32.HI UR6, URZ, UR4, UR6 ;  /* 0x00000004ff06b299 */ /* 0x004fe80008011606 */
[----:B------:R-:W-:Y:S04]  /*4700*/  @!UP3 USEL UR6, UR13, UR6, !UP0 ;  /* 0x000000060d06b287 */ /* 0x000fe8000c000000 */
[----:B------:R-:W-:Y:S02]  /*4710*/  @!UP3 UIADD3 UR4, UPT, UPT, -UR8, UR6, URZ ;  /* 0x000000060804b290 */ /* 0x000fe4000fffe1ff */
[----:B------:R-:W-:Y:S02]  /*4720*/  @!UP3 UIADD3 UR6, UPT, UPT, UR8, -UR6, URZ ;  /* 0x800000060806b290 */ /* 0x000fe4000fffe0ff */
[----:B------:R-:W-:Y:S02]  /*4730*/  @!UP3 UIMAD UR14, UR4, UR5, UR14 ;  /* 0x00000005040eb2a4 */ /* 0x000fe4000f8e020e */
[----:B------:R-:W-:Y:S01]  /*4740*/  @!UP3 UIMAD UR13, UR6, UR10, UR13 ;  /* 0x0000000a060db2a4 */ /* 0x000fe2000f8e020d */
[----:B------:R-:W-:Y:S11]  /*4750*/  BRA.U UP4, `(.L_x_77) ;  /* 0x0000000104107547 */ /* 0x000ff6000b800000 */
[----:B-1----:R-:W-:Y:S04]  /*4760*/  MOV R0, UR41 ;  /* 0x0000002900007c02 */ /* 0x002fe80008000f00 */
[----:B------:R-:W-:Y:S04]  /*4770*/  SHF.L.U32 R5, R0, 0x1f, RZ ;  /* 0x0000001f00057819 */ /* 0x000fe800000006ff */
[----:B------:R-:W1:Y:S02]  /*4780*/  SYNCS.PHASECHK.TRANS64.TRYWAIT P1, [UR21+0x88], R5 ;  /* 0x00008805ff0075a7 */ /* 0x000e640008021115 */
[----:B-1----:R-:W-:Y:S05]  /*4790*/  @!P1 BRA `(.L_x_78) ;  /* 0x00000054006c9947 */ /* 0x002fea0003800000 */
.L_x_77:
[----:B------:R-:W-:Y:S05]  /*47a0*/  BRA.U !UP6, `(.L_x_79) ;  /* 0x000000010e387547 */ /* 0x000fea000b800000 */
[----:B------:R-:W-:Y:S01]  /*47b0*/  UPLOP3.LUT UP1, UPT, UPT, UPT, UP5, 0x80, 0x8 ;  /* 0x000000000008789c */ /* 0x000fe20003f2f050 */
[----:B-1----:R-:W-:Y:S01]  /*47c0*/  HFMA2 R0, -RZ, RZ, 0, 5.9604644775390625e-08 ;  /* 0x00000001ff007431 */ /* 0x002fe200000001ff */
[----:B------:R-:W1:Y:S01]  /*47d0*/  LDCU.64 UR8, c[0x0][0x358] ;  /* 0x00006b00ff0877ac */ /* 0x000e620008000a00 */
[----:B------:R-:W-:Y:S03]  /*47e0*/  IMAD.MOV.U32 R81, RZ, RZ, 0x1 ;  /* 0x00000001ff517424 */ /* 0x000fe600078e00ff */
[----:B------:R-:W-:Y:S05]  /*47f0*/  PLOP3.LUT P1, PT, PT, PT, UP1, 0x80, 0x8 ;  /* 0x000000000008781c */ /* 0x000fea0003f2f018 */
[----:B------:R-:W2:Y:S01]  /*4800*/  @UP1 LDCU.64 UR4, c[0x0][0x888] ;  /* 0x00011100ff0417ac */ /* 0x000ea20008000a00 */
[----:B------:R-:W-:Y:S07]  /*4810*/  @UP1 UIMAD UR6, UR36, UR38, URZ ;  /* 0x00000026240612a4 */ /* 0x000fee000f8e02ff */
[----:B------:R-:W-:Y:S01]  /*4820*/  @!P1 PRMT R81, R0, 0x7610, R81 ;  /* 0x0000761000519816 */ /* 0x000fe20000000051 */
[----:B--2---:R-:W-:Y:S06]  /*4830*/  @UP1 UIMAD.WIDE UR4, UR6, 0x4, UR4 ;  /* 0x00000004060418a5 */ /* 0x004fec000f8e0204 */
[----:B------:R-:W-:Y:S01]  /*4840*/  IMAD.U32 R6, RZ, RZ, UR4 ;  /* 0x00000004ff067e24 */ /* 0x000fe2000f8e00ff */
[----:B------:R-:W-:Y:S04]  /*4850*/  MOV R7, UR5 ;  /* 0x0000000500077c02 */ /* 0x000fe80008000f00 */
[----:B------:R-:W2:Y:S01]  /*4860*/  @!UP1 LDCU UR4, c[0x0][0x880] ;  /* 0x00011000ff0497ac */ /* 0x000ea20008000800 */
[----:B-1---5:R4:W5:Y:S02]  /*4870*/  @P1 LDG.E R41, desc[UR8][R6.64] ;  /* 0x0000000806291981 */ /* 0x022964000c1e1900 */
[----:B--2-4-:R-:W-:Y:S07]  /*4880*/  @!P1 IMAD.U32 R41, RZ, RZ, UR4 ;  /* 0x00000004ff299e24 */ /* 0x014fee000f8e00ff */
.L_x_79:
[----:B-----5:R-:W-:Y:S01]  /*4890*/  @!P0 FSETP.EQ.AND P2, PT, R41, RZ, PT ;  /* 0x000000ff2900820b */ /* 0x020fe20003f42000 */
[----:B------:R-:W-:Y:S01]  /*48a0*/  @!UPT UIADD3 URZ, UPT, UPT, URZ, URZ, URZ ;  /* 0x000000fffffff290 */ /* 0x000fe2000fffe0ff */
[----:B------:R-:W-:Y:S11]  /*48b0*/  @!P0 BRA `(.L_x_80) ;  /* 0x0000000000148947 */ /* 0x000ff60003800000 */
[----:B------:R-:W-:Y:S02]  /*48c0*/  LOP3.LUT P0, RZ, R81, 0xff, RZ, 0xc0, !PT ;  /* 0x000000ff51ff7812 */ /* 0x000fe4000780c0ff */
[----:B------:R-:W-:Y:S04]  /*48d0*/  PLOP3.LUT P2, PT, PT, PT, UP1, 0x80, 0x8 ;  /* 0x000000000008781c */ /* 0x000fe80003f4f018 */
[----:B------:R-:W-:Y:S07]  /*48e0*/  PLOP3.LUT P2, PT, P2, PT, PT, 0x8, 0x80 ;  /* 0x000000000080781c */ /* 0x000fee000174e170 */
[----:B------:R-:W-:Y:S11]  /*48f0*/  @P0 FSETP.EQ.AND P2, PT, R41, RZ, PT ;  /* 0x000000ff2900020b */ /* 0x000ff60003f42000 */
[----:B------:R-:W-:Y:S02]  /*4900*/  @!UPT UIADD3 URZ, UPT, UPT, URZ, URZ, URZ ;  /* 0x000000fffffff290 */ /* 0x000fe4000fffe0ff */
.L_x_80:
[----:B------:R-:W2:Y:S01]  /*4910*/  SYNCS.PHASECHK.TRANS64.TRYWAIT P0, [UR21+0x60], R4 ;  /* 0x00006004ff0075a7 */ /* 0x000ea20008001115 */
[----:B------:R-:W-:Y:S04]  /*4920*/  ELECT P1, URZ, PT ;  /* 0x0000000000ff782f */ /* 0x000fe80003820000 */
[----:B------:R-:W-:Y:S01]  /*4930*/  PLOP3.LUT P1, PT, P2, P1, PT, 0xf2, 0x2f ;  /* 0x00000000002f781c */ /* 0x000fe20001723e72 */
[----:B------:R-:W-:Y:S01]  /*4940*/  @!UPT UIADD3 URZ, UPT, UPT, URZ, URZ, URZ ;  /* 0x000000fffffff290 */ /* 0x000fe2000fffe0ff */
[----:B--2---:R-:W-:Y:S11]  /*4950*/  @!P0 BRA `(.L_x_81) ;  /* 0x0000005400148947 */ /* 0x004ff60003800000 */
.L_x_168:
[----:B------:R-:W-:Y:S01]  /*4960*/  @!P1 IADD3 R2, P0, PT, R12, 0x580, RZ ;  /* 0x000005800c029810 */ /* 0x000fe20007f1e0ff */
[----:B------:R-:W-:Y:S01]  /*4970*/  VOTEU.ALL UP0, P1 ;  /* 0x0000000000ff7886 */ /* 0x000fe20000800000 */
[----:B------:R-:W-:Y:S01]  /*4980*/  UMOV UR6, 0x0 ;  /* 0x0000000000067882 */ /* 0x000fe20000000000 */
[----:B------:R-:W-:Y:S01]  /*4990*/  UMOV UR7, 0x10000000 ;  /* 0x1000000000077882 */ /* 0x000fe20000000000 */
[----:B------:R-:W-:Y:S01]  /*49a0*/  @!P1 R2UR UR5, R2 ;  /* 0x00000000020592ca */ /* 0x000fe200000e0000 */
[----:B-1----:R-:W-:Y:S01]  /*49b0*/  @!P1 IMAD.X R0, RZ, RZ, R13, P0 ;  /* 0x000000ffff009224 */ /* 0x002fe200000e060d */
[----:B------:R-:W-:Y:S01]  /*49c0*/  @!UP0 UIADD3 UR32, UPT, UPT, UR21, 0x400, URZ ;  /* 0x0000040015208890 */ /* 0x000fe2000fffe0ff */
[----:B------:R-:W-:Y:S03]  /*49d0*/  VOTEU.ALL UP0, P1 ;  /* 0x0000000000ff7886 */ /* 0x000fe60000800000 */
[----:B------:R-:W-:Y:S01]  /*49e0*/  @!P1 R2UR UR4, R0 ;  /* 0x00000000000492ca */ /* 0x000fe200000e0000 */
[----:B------:R-:W-:Y:S06]  /*49f0*/  @!P1 IMAD.MOV.U32 R0, RZ, RZ, 0x2000 ;  /* 0x00002000ff009424 */ /* 0x000fec00078e00ff */
[----:B------:R-:W-:Y:S06]  /*4a00*/  IMAD.U32 R6, RZ, RZ, UR5 ;  /* 0x00000005ff067e24 */ /* 0x000fec000f8e00ff */
[----:B------:R-:W-:Y:S01]  /*4a10*/  IMAD.U32 R7, RZ, RZ, UR4 ;  /* 0x00000004ff077e24 */ /* 0x000fe2000f8e00ff */
[----:B------:R-:W-:Y:S04]  /*4a20*/  @!P1 R2UR UR4, R6 ;  /* 0x00000000060492ca */ /* 0x000fe800000e0000 */
[----:B------:R-:W-:Y:S11]  /*4a30*/  @!P1 R2UR UR5, R7 ;  /* 0x00000000070592ca */ /* 0x000ff600000e0000 */
[----:B------:R-:W-:Y:S02]  /*4a40*/  @!UPT UIADD3 URZ, UPT, UPT, URZ, URZ, URZ ;  /* 0x000000fffffff290 */ /* 0x000fe4000fffe0ff */
[----:B------:R1:W-:Y:S01]  /*4a50*/  @!UP0 UTMALDG.3D [UR32], [UR4], desc[UR6] ;  /* 0x00000620040085b4 */ /* 0x0003e20008011000 */
[----:B------:R1:W-:Y:S01]  /*4a60*/  @!P1 SYNCS.ARRIVE.TRANS64.RED.A0TR RZ, [UR21+0x40], R0 ;  /* 0x00004000ffff99a7 */ /* 0x0003e20008300415 */
[----:B------:R-:W-:Y:S01]  /*4a70*/  SYNCS.ARRIVE.TRANS64.RED.A1T0 RZ, [UR50], RZ ;  /* 0x000000ffffff79a7 */ /* 0x000fe20008100432 */
[----:B------:R-:W2:Y:S02]  /*4a80*/  SYNCS.PHASECHK.TRANS64.TRYWAIT P0, [UR21+0x68], R4 ;  /* 0x00006804ff0075a7 */ /* 0x000ea40008001115 */
[----:B-12---:R-:W-:Y:S05]  /*4a90*/  @!P0 BRA `(.L_x_82) ;  /* 0x0000005000dc8947 */ /* 0x006fea0003800000 */
.L_x_170:
[----:B------:R-:W-:Y:S01]  /*4aa0*/  @!P1 IADD3 R2, P0, PT, R12, 0x580, RZ ;  /* 0x000005800c029810 */ /* 0x000fe20007f1e0ff */
[----:B------:R-:W-:Y:S01]  /*4ab0*/  VOTEU.ALL UP0, P1 ;  /* 0x0000000000ff7886 */ /* 0x000fe20000800000 */
[----:B------:R-:W-:Y:S01]  /*4ac0*/  UMOV UR6, 0x0 ;  /* 0x0000000000067882 */ /* 0x000fe20000000000 */
[----:B------:R-:W-:Y:S01]  /*4ad0*/  UMOV UR7, 0x10000000 ;  /* 0x1000000000077882 */ /* 0x000fe20000000000 */
[----:B------:R-:W-:Y:S01]  /*4ae0*/  @!P1 R2UR UR5, R2 ;  /* 0x00000000020592ca */ /* 0x000fe200000e0000 */
[----:B------:R-:W-:Y:S01]  /*4af0*/  @!P1 IMAD.X R0, RZ, RZ, R13, P0 ;  /* 0x000000ffff009224 */ /* 0x000fe200000e060d */
[----:B------:R-:W-:Y:S02]  /*4b00*/  @!UP0 UIADD3 UR26, UPT, UPT, UR34, 0x40, URZ ;  /* 0x00000040221a8890 */ /* 0x000fe4000fffe0ff */
[----:B------:R-:W-:Y:S02]  /*4b10*/  @!UP0 UIADD3 UR24, UPT, UPT, UR21, 0x2400, URZ ;  /* 0x0000240015188890 */ /* 0x000fe4000fffe0ff */
[----:B------:R-:W-:Y:S01]  /*4b20*/  @!P1 R2UR UR4, R0 ;  /* 0x00000000000492ca */ /* 0x000fe200000e0000 */
[----:B------:R-:W-:Y:S01]  /*4b30*/  VOTEU.ALL UP0, P1 ;  /* 0x0000000000ff7886 */ /* 0x000fe20000800000 */
[----:B------:R-:W-:Y:S01]  /*4b40*/  @!P1 IMAD.MOV.U32 R0, RZ, RZ, 0x2000 ;  /* 0x00002000ff009424 */ /* 0x000fe200078e00ff */
[----:B------:R-:W-:Y:S01]  /*4b50*/  UMOV UR27, UR35 ;  /* 0x00000023001b7c82 */ /* 0x000fe20008000000 */
[----:B------:R-:W-:Y:S03]  /*4b60*/  UMOV UR28, UR36 ;  /* 0x00000024001c7c82 */ /* 0x000fe60008000000 */
        /* <DEDUP_REMOVED lines=8> */
[----:B------:R-:W4:Y:S02]  /*4bf0*/  SYNCS.PHASECHK.TRANS64.TRYWAIT P0, [UR21+0x70], R4 ;  /* 0x00007004ff0075a7 */ /* 0x000f240008001115 */
[----:B--2-4-:R-:W-:Y:S05]  /*4c00*/  @!P0 BRA `(.L_x_83) ;  /* 0x0000005000988947 */ /* 0x014fea0003800000 */
.L_x_172:
[----:B------:R-:W-:Y:S01]  /*4c10*/  @!P1 IADD3 R2, P0, PT, R12, 0x580, RZ ;  /* 0x000005800c029810 */ /* 0x000fe20007f1e0ff */
[----:B------:R-:W-:Y:S01]  /*4c20*/  VOTEU.ALL UP0, P1 ;  /* 0x0000000000ff7886 */ /* 0x000fe20000800000 */
[----:B------:R-:W-:Y:S01]  /*4c30*/  UMOV UR6, 0x0 ;  /* 0x0000000000067882 */ /* 0x000fe20000000000 */
[----:B------:R-:W-:Y:S01]  /*4c40*/  UMOV UR7, 0x10000000 ;  /* 0x1000000000077882 */ /* 0x000fe20000000000 */
[----:B------:R-:W-:Y:S01]  /*4c50*/  @!P1 R2UR UR5, R2 ;  /* 0x00000000020592ca */ /* 0x000fe200000e0000 */
[----:B------:R-:W-:Y:S01]  /*4c60*/  @!P1 IMAD.X R0, RZ, RZ, R13, P0 ;  /* 0x000000ffff009224 */ /* 0x000fe200000e060d */
[----:B------:R-:W-:Y:S01]  /*4c70*/  @!UP0 UIADD3 UR18, UPT, UPT, UR34, 0x80, URZ ;  /* 0x0000008022128890 */ /* 0x000fe2000fffe0ff */
[----:B------:R-:W-:Y:S01]  /*4c80*/  VIADD R10, R10, 0x1 ;  /* 0x000000010a0a7836 */ /* 0x000fe20000000000 */
        /* <DEDUP_REMOVED lines=16> */
.L_x_174:
[----:B------:R-:W-:Y:S01]  /*4d90*/  @!P1 IADD3 R2, P0, PT, R12, 0x580, RZ ;  /* 0x000005800c029810 */ /* 0x000fe20007f1e0ff */
[----:B------:R-:W-:Y:S01]  /*4da0*/  VOTEU.ALL UP0, P1 ;  /* 0x0000000000ff7886 */ /* 0x000fe20000800000 */
[----:B------:R-:W-:Y:S01]  /*4db0*/  UMOV UR6, 0x0 ;  /* 0x0000000000067882 */ /* 0x000fe20000000000 */
[----:B------:R-:W-:Y:S01]  /*4dc0*/  UMOV UR7, 0x10000000 ;  /* 0x1000000000077882 */ /* 0x000fe20000000000 */
[----:B------:R-:W-:Y:S01]  /*4dd0*/  @!P1 R2UR UR5, R2 ;  /* 0x00000000020592ca */ /* 0x000fe200000e0000 */
[----:B------:R-:W-:Y:S01]  /*4de0*/  @!P1 IMAD.X R0, RZ, RZ, R13, P0 ;  /* 0x000000ffff009224 */ /* 0x000fe200000e060d */
[----:B------:R-:W-:Y:S01]  /*4df0*/  @!UP0 UIADD3 UR10, UPT, UPT, UR34, 0xc0, URZ ;  /* 0x000000c0220a8890 */ /* 0x000fe2000fffe0ff */
[----:B------:R-:W-:Y:S01]  /*4e00*/  R2UR UR18, R83 ;  /* 0x00000000531272ca */ /* 0x000fe200000e0000 */
[----:B------:R-:W-:Y:S01]  /*4e10*/  @!UP0 UIADD3 UR8, UPT, UPT, UR21, 0x6400, URZ ;  /* 0x0000640015088890 */ /* 0x000fe2000fffe0ff */
[----:B------:R-:W-:Y:S01]  /*4e20*/  R2UR UR16, R84 ;  /* 0x00000000541072ca */ /* 0x000fe200000e0000 */
[----:B------:R-:W-:Y:S01]  /*4e30*/  @!UP0 UIADD3 UR9, UPT, UPT, UR21, 0x58, URZ ;  /* 0x0000005815098890 */ /* 0x000fe2000fffe0ff */
[----:B------:R-:W-:Y:S01]  /*4e40*/  @!P1 R2UR UR4, R0 ;  /* 0x00000000000492ca */ /* 0x000fe200000e0000 */
[----:B------:R-:W-:Y:S01]  /*4e50*/  VOTEU.ALL UP0, P1 ;  /* 0x0000000000ff7886 */ /* 0x000fe20000800000 */
[----:B------:R-:W-:Y:S01]  /*4e60*/  UMOV UR11, UR35 ;  /* 0x00000023000b7c82 */ /* 0x000fe20008000000 */
[----:B------:R-:W-:Y:S01]  /*4e70*/  UMOV UR12, UR36 ;  /* 0x00000024000c7c82 */ /* 0x000fe20008000000 */
[C---:B------:R-:W-:Y:S01]  /*4e80*/  ISETP.NE.AND P0, PT, R10.reuse, 0x2, PT ;  /* 0x000000020a00780c */ /* 0x040fe20003f05270 */
[----:B------:R-:W-:Y:S01]  /*4e90*/  UMOV UR36, UR29 ;  /* 0x0000001d00247c82 */ /* 0x000fe20008000000 */
[----:B-1----:R-:W-:Y:S01]  /*4ea0*/  IMAD.U32 R4, RZ, RZ, UR5 ;  /* 0x00000005ff047e24 */ /* 0x002fe2000f8e00ff */
[----:B------:R-:W-:Y:S01]  /*4eb0*/  LOP3.LUT R11, R11, 0x1, RZ, 0x3c, !PT ;  /* 0x000000010b0b7812 */ /* 0x000fe200078e3cff */
[----:B------:R-:W-:Y:S01]  /*4ec0*/  UPLOP3.LUT UP4, UPT, UPT, UPT, UPT, 0x80, 0x8 ;  /* 0x000000000008789c */ /* 0x000fe20003f8f070 */
[----:B------:R-:W-:Y:S01]  /*4ed0*/  SEL R0, RZ, 0x1, P0 ;  /* 0x00000001ff007807 */ /* 0x000fe20000000000 */
[----:B------:R-:W-:Y:S01]  /*4ee0*/  UIADD3 UR31, UPT, UPT, UR13, UR18, URZ ;  /* 0x000000120d1f7290 */ /* 0x000fe2000fffe0ff */
[----:B------:R-:W-:Y:S01]  /*4ef0*/  SEL R10, R10, RZ, P0 ;  /* 0x000000ff0a0a7207 */ /* 0x000fe20000000000 */
[----:B------:R-:W-:Y:S01]  /*4f00*/  UIADD3 UR30, UPT, UPT, UR14, UR16, URZ ;  /* 0x000000100e1e7290 */ /* 0x000fe2000fffe0ff */
[----:B------:R-:W-:Y:S01]  /*4f10*/  IMAD.U32 R5, RZ, RZ, UR4 ;  /* 0x00000004ff057e24 */ /* 0x000fe2000f8e00ff */
[----:B------:R-:W-:Y:S02]  /*4f20*/  @!P1 R2UR UR4, R4 ;  /* 0x00000000040492ca */ /* 0x000fe400000e0000 */
[----:B------:R-:W-:Y:S02]  /*4f30*/  LOP3.LUT R9, R9, R0, RZ, 0x3c, !PT ;  /* 0x0000000009097212 */ /* 0x000fe400078e3cff */
[----:B------:R-:W-:Y:S11]  /*4f40*/  @!P1 R2UR UR5, R5 ;  /* 0x00000000050592ca */ /* 0x000ff600000e0000 */
[----:B------:R-:W-:Y:S02]  /*4f50*/  @!UPT UIADD3 URZ, UPT, UPT, URZ, URZ, URZ ;  /* 0x000000fffffff290 */ /* 0x000fe4000fffe0ff */
[----:B------:R1:W-:Y:S01]  /*4f60*/  @!UP0 UTMALDG.3D [UR8], [UR4], desc[UR6] ;  /* 0x00000608040085b4 */ /* 0x0003e20008011000 */
[----:B------:R1:W-:Y:S01]  /*4f70*/  @!P1 SYNCS.ARRIVE.TRANS64.RED.A0TR RZ, [UR21+0x58], R3 ;  /* 0x00005803ffff99a7 */ /* 0x0003e20008300415 */
[----:B------:R-:W-:Y:S01]  /*4f80*/  SYNCS.ARRIVE.TRANS64.RED.A1T0 RZ, [UR43], RZ ;  /* 0x000000ffffff79a7 */ /* 0x000fe2000810042b */
[----:B------:R-:W-:Y:S05]  /*4f90*/  BRA.U UP2, `(.L_x_85) ;  /* 0xfffffff102587547 */ /* 0x000fea000b83ffff */
[----:B-1----:R-:W-:-:S04]  /*4fa0*/  SHF.L.U32 R3, R11, 0x1f, RZ ;  /* 0x0000001f0b037819 */ /* 0x002fc800000006ff */
[----:B------:R-:W1:Y:S02]  /*4fb0*/  SYNCS.PHASECHK.TRANS64.TRYWAIT P0, [UR21+0x60], R3 ;  /* 0x00006003ff0075a7 */ /* 0x000e640008001115 */
[----:B-1----:R-:W-:Y:S05]  /*4fc0*/  @!P0 BRA `(.L_x_86) ;  /* 0x0000004c00d88947 */ /* 0x002fea0003800000 */
.L_x_176:
[----:B------:R-:W2:Y:S02]  /*4fd0*/  SYNCS.PHASECHK.TRANS64.TRYWAIT P0, [UR21+0x68], R3 ;  /* 0x00006803ff0075a7 */ /* 0x000ea40008001115 */
[----:B--2---:R-:W-:Y:S05]  /*4fe0*/  @!P0 BRA `(.L_x_87) ;  /* 0x0000004c00e88947 */ /* 0x004fea0003800000 */
.L_x_178:
[----:B------:R-:W2:Y:S02]  /*4ff0*/  SYNCS.PHASECHK.TRANS64.TRYWAIT P0, [UR21+0x70], R3 ;  /* 0x00007003ff0075a7 */ /* 0x000ea40008001115 */
[----:B--2---:R-:W-:Y:S05]  /*5000*/  @!P0 BRA `(.L_x_88) ;  /* 0x0000004c00f88947 */ /* 0x004fea0003800000 */
.L_x_180:
[----:B-1----:R-:W-:-:S07]  /*5010*/  MOV R0, UR21 ;  /* 0x0000001500007c02 */ /* 0x002fce0008000f00 */
.L_x_89:
[----:B-1----:R-:W-:-:S04]  /*5020*/  SHF.L.U32 R3, R11, 0x1f, RZ ;  /* 0x0000001f0b037819 */ /* 0x002fc800000006ff */
[----:B------:R1:W2:Y:S03]  /*5030*/  SYNCS.PHASECHK.TRANS64.TRYWAIT P0, [R0+URZ+0x78], R3 ;  /* 0x00007803000075a7 */ /* 0x0002a600080011ff */
[----:B--2---:R-:W-:Y:S05]  /*5040*/  @!P0 NANOSLEEP.SYNCS 0x989680 ;  /* 0x009896800000895d */ /* 0x004fea0003900000 */
[----:B------:R-:W2:Y:S02]  /*5050*/  @!P0 SYNCS.PHASECHK.TRANS64 P0, [R0+URZ+0x78], R3 ;  /* 0x00007803000085a7 */ /* 0x000ea400080010ff */
[----:B--23--:R-:W-:Y:S05]  /*5060*/  @P0 EXIT ;  /* 0x000000000000094d */ /* 0x00cfea0003800000 */
[----:B------:R-:W-:Y:S05]  /*5070*/  BRA `(.L_x_89) ;  /* 0xfffffffc00e87947 */ /* 0x000fea000383ffff */
.L_x_74:
[----:B------:R-:W-:-:S06]  /*5080*/  UISETP.GE.AND UP0, UPT, UR18, 0x4, UPT ;  /* 0x000000041200788c */ /* 0x000fcc000bf06270 */
[----:B------:R-:W-:-:S13]  /*5090*/  PLOP3.LUT P0, PT, PT, PT, UP0, 0x80, 0x8 ;  /* 0x000000000008781c */ /* 0x000fda0003f0f008 */
[----:B-1----:R-:W-:Y:S05]  /*50a0*/  @!P0 EXIT ;  /* 0x000000000000894d */ /* 0x002fea0003800000 */
[----:B------:R-:W1:Y:S08]  /*50b0*/  S2UR UR4, SR_CgaCtaId ;  /* 0x00000000000479c3 */ /* 0x000e700000008800 */
[----:B------:R-:W-:Y:S01]  /*50c0*/  BAR.SYNC.DEFER_BLOCKING 0x6, 0xa0 ;  /* 0x0182800000007b1d */ /* 0x000fe20000010000 */
[C---:B------:R-:W-:Y:S01]  /*50d0*/  IMAD.SHL.U32 R5, R94.reuse, 0x40, RZ ;  /* 0x000000405e057824 */ /* 0x040fe200078e00ff */
[----:B------:R-:W-:Y:S01]  /*50e0*/  SHF.R.U32.HI R3, RZ, 0x1, R94 ;  /* 0x00000001ff037819 */ /* 0x000fe2000001165e */
[C---:B------:R-:W-:Y:S01]  /*50f0*/  IMAD.U32 R37, R94.reuse, 0x10000, RZ ;  /* 0x000100005e257824 */ /* 0x040fe200078e00ff */
[C---:B------:R-:W-:Y:S01]  /*5100*/  R2P PR, R94.reuse, 0x6 ;  /* 0x000000065e007804 */ /* 0x040fe20000000000 */
[----:B------:R-:W-:Y:S01]  /*5110*/  IMAD.SHL.U32 R80, R94, 0x20, RZ ;  /* 0x000000205e507824 */ /* 0x000fe200078e00ff */
[----:B------:R-:W-:-:S02]  /*5120*/  UMOV UR44, 0x400 ;  /* 0x00000400002c7882 */ /* 0x000fc40000000000 */
[----:B------:R-:W2:Y:S01]  /*5130*/  LDC.64 R78, c[0x0][0x8b0] ;  /* 0x00022c00ff4e7b82 */ /* 0x000ea20000000a00 */
[C---:B------:R-:W-:Y:S01]  /*5140*/  LOP3.LUT R2, R5.reuse, 0x1c0, RZ, 0xc0, !PT ;  /* 0x000001c005027812 */ /* 0x040fe200078ec0ff */
[----:B------:R-:W-:Y:S01]  /*5150*/  IMAD.MOV.U32 R92, RZ, RZ, 0x20 ;  /* 0x00000020ff5c7424 */ /* 0x000fe200078e00ff */
[----:B------:R-:W-:Y:S01]  /*5160*/  LOP3.LUT R5, R5, 0x200, RZ, 0xc0, !PT ;  /* 0x0000020005057812 */ /* 0x000fe200078ec0ff */
[----:B------:R-:W-:Y:S01]  /*5170*/  IMAD.MOV.U32 R91, RZ, RZ, 0x1 ;  /* 0x00000001ff5b7424 */ /* 0x000fe200078e00ff */
[----:B------:R-:W-:Y:S01]  /*5180*/  LOP3.LUT R3, R2, 0x8, R3, 0xf8, !PT ;  /* 0x0000000802037812 */ /* 0x000fe200078ef803 */
[----:B------:R-:W-:Y:S01]  /*5190*/  IMAD.SHL.U32 R2, R94, 0x8, RZ ;  /* 0x000000085e027824 */ /* 0x000fe200078e00ff */
[----:B------:R-:W-:Y:S01]  /*51a0*/  LOP3.LUT R37, R37, 0x600000, RZ, 0xc0, !PT ;  /* 0x0060000025257812 */ /* 0x000fe200078ec0ff */
[----:B------:R-:W3:Y:S01]  /*51b0*/  LDC.64 R76, c[0x0][0x8a8] ;  /* 0x00022a00ff4c7b82 */ /* 0x000ee20000000a00 */
[----:B------:R-:W-:Y:S01]  /*51c0*/  LOP3.LUT R80, R5, 0xc00, R80, 0xf8, !PT ;  /* 0x00000c0005507812 */ /* 0x000fe200078ef850 */
[----:B------:R-:W-:Y:S01]  /*51d0*/  IMAD.MOV.U32 R36, RZ, RZ, RZ ;  /* 0x000000ffff247224 */ /* 0x000fe200078e00ff */
[----:B------:R-:W-:Y:S01]  /*51e0*/  LOP3.LUT R3, R3, 0x38, R2, 0x78, !PT ;  /* 0x0000003803037812 */ /* 0x000fe200078e7802 */
[----:B------:R-:W-:Y:S01]  /*51f0*/  IMAD.MOV.U32 R90, RZ, RZ, RZ ;  /* 0x000000ffff5a7224 */ /* 0x000fe200078e00ff */
[----:B------:R-:W-:-:S02]  /*5200*/  SEL R93, R92, 0xffffffe0, !P2 ;  /* 0xffffffe05c5d7807 */ /* 0x000fc40005000000 */
[----:B------:R-:W-:Y:S02]  /*5210*/  CS2R R88, SRZ ;  /* 0x0000000000587805 */ /* 0x000fe4000001ff00 */
[----:B------:R-:W-:Y:S01]  /*5220*/  LOP3.LUT R80, R80, R3, RZ, 0xfc, !PT ;  /* 0x0000000350507212 */ /* 0x000fe200078efcff */
[----:B-1----:R-:W-:Y:S01]  /*5230*/  ULEA UR44, UR4, UR44, 0x18 ;  /* 0x0000002c042c7291 */ /* 0x002fe2000f8ec0ff */
[----:B------:R-:W-:Y:S01]  /*5240*/  LOP3.LUT R94, R94, 0x60, RZ, 0xc0, !PT ;  /* 0x000000605e5e7812 */ /* 0x000fe200078ec0ff */
[----:B------:R-:W1:Y:S01]  /*5250*/  LDCU UR59, c[0x0][0x370] ;  /* 0x00006e00ff3b77ac */ /* 0x000e620008000800 */
[----:B------:R-:W-:Y:S01]  /*5260*/  SEL R92, R92, 0xffffffe0, !P1 ;  /* 0xffffffe05c5c7807 */ /* 0x000fe20004800000 */
[----:B------:R-:W-:Y:S01]  /*5270*/  UIADD3 UR4, UPT, UPT, UR44, 0x400, URZ ;  /* 0x000004002c047890 */ /* 0x000fe2000fffe0ff */
[----:B------:R-:W4:Y:S04]  /*5280*/  LDCU UR43, c[0x0][0xb0c] ;  /* 0x00016180ff2b77ac */ /* 0x000f280008000800 */
[----:B------:R-:W1:Y:S01]  /*5290*/  LDS R0, [UR44+0x140] ;  /* 0x0001402cff007984 */ /* 0x000e620008000800 */
[----:B------:R-:W-:Y:S01]  /*52a0*/  IMAD.U32 R86, RZ, RZ, UR4 ;  /* 0x00000004ff567e24 */ /* 0x000fe2000f8e00ff */
[----:B------:R-:W1:Y:S01]  /*52b0*/  LDCU UR39, c[0x0][0xb30] ;  /* 0x00016600ff2777ac */ /* 0x000e620008000800 */
[----:B------:R-:W1:Y:S01]  /*52c0*/  LDCU.64 UR56, c[0x0][0x888] ;  /* 0x00011100ff3877ac */ /* 0x000e620008000a00 */
[----:B------:R-:W1:Y:S01]  /*52d0*/  LDCU.64 UR40, c[0x0][0xb28] ;  /* 0x00016500ff2877ac */ /* 0x000e620008000a00 */
[----:B------:R-:W1:Y:S01]  /*52e0*/  LDCU.64 UR62, c[0x0][0x890] ;  /* 0x00011200ff3e77ac */ /* 0x000e620008000a00 */
[----:B------:R-:W1:Y:S01]  /*52f0*/  LDCU.128 UR52, c[0x0][0xb10] ;  /* 0x00016200ff3477ac */ /* 0x000e620008000c00 */
[----:B------:R-:W1:Y:S01]  /*5300*/  LDCU UR58, c[0x0][0x374] ;  /* 0x00006e80ff3a77ac */ /* 0x000e620008000800 */
[----:B------:R-:W-:Y:S01]  /*5310*/  UMOV UR47, URZ ;  /* 0x000000ff002f7c82 */ /* 0x000fe20008000000 */
[----:B------:R-:W-:Y:S01]  /*5320*/  UMOV UR46, URZ ;  /* 0x000000ff002e7c82 */ /* 0x000fe20008000000 */
[----:B-1234-:R-:W-:-:S07]  /*5330*/  IMAD.IADD R37, R0, 0x1, R37 ;  /* 0x0000000100257824 */ /* 0x01efce00078e0225 */
.L_x_133:
[C---:B------:R-:W-:Y:S02]  /*5340*/  LEA R3, R88.reuse, UR44, 0x3 ;  /* 0x0000002c58037c11 */ /* 0x040fe4000f8e18ff */
[----:B------:R-:W-:Y:S02]  /*5350*/  SHF.L.U32 R0, R89, 0x1f, RZ ;  /* 0x0000001f59007819 */ /* 0x000fe400000006ff */
[----:B------:R-:W-:Y:S02]  /*5360*/  LEA R5, R88, UR44, 0x4 ;  /* 0x0000002c58057c11 */ /* 0x000fe4000f8e20ff */
[----:B-1----:R-:W1:Y:S02]  /*5370*/  SYNCS.PHASECHK.TRANS64.TRYWAIT P0, [R3+URZ+0x90], R0 ;  /* 0x00009000030075a7 */ /* 0x002e6400080011ff */
[----:B-1----:R-:W-:Y:S05]  /*5380*/  @!P0 BRA `(.L_x_90) ;  /* 0x0000004c00308947 */ /* 0x002fea0003800000 */
.L_x_181:
[----:B------:R-:W2:Y:S01]  /*5390*/  LDS.128 R4, [R5+0x120] ;  /* 0x0001200005047984 */ /* 0x000ea20000000c00 */
[----:B------:R-:W-:Y:S01]  /*53a0*/  UISETP.GE.AND UP0, UPT, UR42, 0x1, UPT ;  /* 0x000000012a00788c */ /* 0x000fe2000bf06270 */
[----:B------:R-:W-:Y:S01]  /*53b0*/  @!PT LDS RZ, [RZ] ;  /* 0x00000000fffff984 */ /* 0x000fe20000000800 */
[----:B------:R-:W-:Y:S01]  /*53c0*/  @!PT LDS RZ, [RZ] ;  /* 0x00000000fffff984 */ /* 0x000fe20000000800 */
[----:B------:R-:W-:Y:S01]  /*53d0*/  @!PT LDS RZ, [RZ] ;  /* 0x00000000fffff984 */ /* 0x000fe20000000800 */
[----:B------:R-:W-:Y:S01]  /*53e0*/  @!PT LDS RZ, [RZ] ;  /* 0x00000000fffff984 */ /* 0x000fe20000000800 */
[----:B------:R3:W-:Y:S06]  /*53f0*/  MEMBAR.ALL.CTA ;  /* 0x0000000000007992 */ /* 0x0007ec0000008000 */
[----:B---3--:R-:W3:Y:S01]  /*5400*/  FENCE.VIEW.ASYNC.S ;  /* 0x00000000000073c6 */ /* 0x008ee20000000000 */
[----:B--2---:R-:W-:Y:S11]  /*5410*/  LOP3.LUT P0, RZ, R6, 0x1, RZ, 0xc0, !PT ;  /* 0x0000000106ff7812 */ /* 0x004ff6000780c0ff */
[----:B------:R-:W-:Y:S02]  /*5420*/  @!UPT UIADD3 URZ, UPT, UPT, URZ, URZ, URZ ;  /* 0x000000fffffff290 */ /* 0x000fe4000fffe0ff */
[----:B---3--:R-:W-:Y:S01]  /*5430*/  VOTEU.ANY UP1, P0 ;  /* 0x0000000000ff7886 */ /* 0x008fe20000020100 */
[----:B------:R-:W-:Y:S01]  /*5440*/  PLOP3.LUT P0, PT, PT, PT, UP1, 0x80, 0x8 ;  /* 0x000000000008781c */ /* 0x000fe20003f0f018 */
[----:B------:R-:W-:Y:S11]  /*5450*/  UP2UR UR61, UPR, URZ, 0x2 ;  /* 0x00000002ff3d7883 */ /* 0x000ff60008000000 */
[----:B------:R-:W-:Y:S01]  /*5460*/  @!UPT UIADD3 URZ, UPT, UPT, URZ, URZ, URZ ;  /* 0x000000fffffff290 */ /* 0x000fe2000fffe0ff */
[----:B-1----:R-:W-:Y:S02]  /*5470*/  @P0 SHF.R.U32.HI R0, RZ, 0x10, R5 ;  /* 0x00000010ff000819 */ /* 0x002fe40000011605 */
        /* <DEDUP_REMOVED lines=12> */
[----:B------:R-:W2:Y:S01]  /*5540*/  LDCU UR12, c[0x0][0xb20] ;  /* 0x00016400ff0c77ac */ /* 0x000ea20008000800 */
[----:B------:R-:W-:Y:S02]  /*5550*/  UIMAD.WIDE.U32 UR4, UR58, UR55, URZ ;  /* 0x000000373a0472a5 */ /* 0x000fe4000f8e00ff */
[----:B------:R-:W-:Y:S02]  /*5560*/  UIMAD.WIDE.U32 UR6, UR59, UR52, URZ ;  /* 0x000000343b0672a5 */ /* 0x000fe4000f8e00ff */
[----:B------:R-:W-:Y:S02]  /*5570*/  UISETP.NE.AND UP0, UPT, UR54, 0x1, UPT ;  /* 0x000000013600788c */ /* 0x000fe4000bf05270 */
[----:B------:R-:W-:Y:S02]  /*5580*/  UIMAD.WIDE.U32 UR8, UR37, UR55, URZ ;  /* 0x00000037250872a5 */ /* 0x000fe4000f8e00ff */
[----:B------:R-:W-:Y:S02]  /*5590*/  UIMAD.WIDE.U32 UR10, UR38, UR52, URZ ;  /* 0x00000034260a72a5 */ /* 0x000fe4000f8e00ff */
[----:B------:R-:W-:Y:S02]  /*55a0*/  UISETP.NE.AND UP1, UPT, UR43, 0x1, UPT ;  /* 0x000000012b00788c */ /* 0x000fe4000bf25270 */
[----:B------:R-:W-:Y:S01]  /*55b0*/  UISETP.NE.AND UP2, UPT, UR42, 0x1, UPT ;  /* 0x000000012a00788c */ /* 0x000fe2000bf45270 */
[----:B------:R-:W-:Y:S02]  /*55c0*/  UMOV UR4, UR5 ;  /* 0x0000000500047c82 */ /* 0x000fe40008000000 */
[----:B--2---:R-:W-:Y:S03]  /*55d0*/  USHF.R.U32.HI UR5, URZ, UR12, UR4 ;  /* 0x0000000cff057299 */ /* 0x004fe60008011604 */
[----:B------:R-:W-:Y:S02]  /*55e0*/  UMOV UR4, UR7 ;  /* 0x0000000700047c82 */ /* 0x000fe40008000000 */
[----:B------:R-:W-:Y:S02]  /*55f0*/  USHF.R.U32.HI UR7, URZ, UR53, UR4 ;  /* 0x00000035ff077299 */ /* 0x000fe40008011604 */
[----:B------:R-:W-:Y:S02]  /*5600*/  USEL UR4, UR58, UR5, !UP0 ;  /* 0x000000053a047287 */ /* 0x000fe4000c000000 */
[----:B------:R-:W-:Y:S01]  /*5610*/  USEL UR7, UR59, UR7, !UP1 ;  /* 0x000000073b077287 */ /* 0x000fe2000c800000 */
[----:B------:R-:W-:Y:S01]  /*5620*/  UMOV UR5, UR9 ;  /* 0x0000000900057c82 */ /* 0x000fe20008000000 */
[----:B------:R-:W-:Y:S02]  /*5630*/  UIMAD.WIDE.U32 UR8, UR4, UR40, URZ ;  /* 0x00000028040872a5 */ /* 0x000fe4000f8e00ff */
[----:B------:R-:W-:Y:S03]  /*5640*/  USHF.R.U32.HI UR6, URZ, UR12, UR5 ;  /* 0x0000000cff067299 */ /* 0x000fe60008011605 */
[----:B------:R-:W-:Y:S01]  /*5650*/  UMOV UR5, UR11 ;  /* 0x0000000b00057c82 */ /* 0x000fe20008000000 */
[----:B------:R-:W-:Y:S02]  /*5660*/  UIMAD.WIDE.U32 UR10, UR7, UR40, URZ ;  /* 0x00000028070a72a5 */ /* 0x000fe4000f8e00ff */
[----:B------:R-:W-:Y:S02]  /*5670*/  USHF.R.U32.HI UR12, URZ, UR53, UR5 ;  /* 0x00000035ff0c7299 */ /* 0x000fe40008011605 */
[----:B------:R-:W-:Y:S01]  /*5680*/  USEL UR6, UR37, UR6, !UP0 ;  /* 0x0000000625067287 */ /* 0x000fe2000c000000 */
[----:B------:R-:W-:Y:S02]  /*5690*/  UMOV UR5, UR9 ;  /* 0x0000000900057c82 */ /* 0x000fe40008000000 */
[----:B------:R-:W-:Y:S01]  /*56a0*/  UMOV UR10, UR11 ;  /* 0x0000000b000a7c82 */ /* 0x000fe20008000000 */
[----:B------:R-:W-:Y:S02]  /*56b0*/  @UP2 USHF.R.U32.HI UR4, URZ, UR41, UR5 ;  /* 0x00000029ff042299 */ /* 0x000fe40008011605 */
[----:B------:R-:W-:Y:S02]  /*56c0*/  @UP2 USHF.R.U32.HI UR7, URZ, UR41, UR10 ;  /* 0x00000029ff072299 */ /* 0x000fe4000801160a */
[----:B------:R-:W-:Y:S02]  /*56d0*/  UIMAD UR4, UR42, UR4, URZ ;  /* 0x000000042a0472a4 */ /* 0x000fe4000f8e02ff */
[----:B------:R-:W-:Y:S02]  /*56e0*/  UIMAD.WIDE.U32 UR10, UR6, UR40, URZ ;  /* 0x00000028060a72a5 */ /* 0x000fe4000f8e00ff */
[----:B------:R-:W-:Y:S02]  /*56f0*/  USEL UR5, UR38, UR12, !UP1 ;  /* 0x0000000c26057287 */ /* 0x000fe4000c800000 */
[----:B------:R-:W-:Y:S02]  /*5700*/  UIMAD UR8, UR42, UR7, URZ ;  /* 0x000000072a0872a4 */ /* 0x000fe4000f8e02ff */
[----:B------:R-:W-:Y:S03]  /*5710*/  UISETP.GE.AND UP0, UPT, UR6, UR4, UPT ;  /* 0x000000040600728c */ /* 0x000fe6000bf06270 */
[----:B------:R-:W-:Y:S01]  /*5720*/  UMOV UR4, UR11 ;  /* 0x0000000b00047c82 */ /* 0x000fe20008000000 */
[----:B------:R-:W-:Y:S02]  /*5730*/  UISETP.GE.OR UP0, UPT, UR5, UR8, UP0 ;  /* 0x000000080500728c */ /* 0x000fe40008706670 */
[----:B------:R-:W-:Y:S02]  /*5740*/  USHF.R.U32.HI UR4, URZ, UR41, UR4 ;  /* 0x00000029ff047299 */ /* 0x000fe40008011604 */
[----:B------:R-:W-:Y:S02]  /*5750*/  UIMAD.WIDE.U32 UR8, UR5, UR40, URZ ;  /* 0x00000028050872a5 */ /* 0x000fe4000f8e00ff */
[----:B------:R-:W-:Y:S02]  /*5760*/  USEL UR11, UR6, UR4, !UP2 ;  /* 0x00000004060b7287 */ /* 0x000fe4000d000000 */
[----:B------:R-:W-:Y:S02]  /*5770*/  UIADD3 UR8, UPT, UPT, -UR5, URZ, URZ ;  /* 0x000000ff05087290 */ /* 0x000fe4000fffe1ff */
[----:B------:R-:W-:Y:S01]  /*5780*/  UIADD3 UR10, UPT, UPT, -UR11, URZ, URZ ;  /* 0x000000ff0b0a7290 */ /* 0x000fe2000fffe1ff */
[----:B------:R-:W-:Y:S01]  /*5790*/  @!UP0 UMOV UR4, UR9 ;  /* 0x0000000900048c82 */ /* 0x000fe20008000000 */
[----:B------:R-:W-:Y:S02]  /*57a0*/  UIADD3 UR9, UPT, UPT, -UR6, URZ, URZ ;  /* 0x000000ff06097290 */ /* 0x000fe4000fffe1ff */
[----:B------:R-:W-:Y:S02]  /*57b0*/  @!UP0 USHF.R.U32.HI UR4, URZ, UR41, UR4 ;  /* 0x00000029ff048299 */ /* 0x000fe40008011604 */
[----:B------:R-:W-:Y:S02]  /*57c0*/  UIMAD UR10, UR42, UR10, UR6 ;  /* 0x0000000a2a0a72a4 */ /* 0x000fe4000f8e0206 */
[----:B------:R-:W-:Y:S04]  /*57d0*/  @!UP0 USEL UR4, UR5, UR4, !UP2 ;  /* 0x0000000405048287 */ /* 0x000fe8000d000000 */
[----:B------:R-:W-:Y:S02]  /*57e0*/  @!UP0 UIMAD UR10, UR7, UR10, UR4 ;  /* 0x0000000a070a82a4 */ /* 0x000fe4000f8e0204 */
[----:B------:R-:W-:Y:S02]  /*57f0*/  @!UP0 UIADD3 UR11, UPT, UPT, UR11, -UR4, URZ ;  /* 0x800000040b0b8290 */ /* 0x000fe4000fffe0ff */
[----:B------:R-:W-:Y:S02]  /*5800*/  UIMAD UR7, UR43, UR8, UR38 ;  /* 0x000000082b0772a4 */ /* 0x000fe4000f8e0226 */
[----:B------:R-:W-:Y:S02]  /*5810*/  @!UP0 UIMAD UR6, UR11, UR42, UR5 ;  /* 0x0000002a0b0682a4 */ /* 0x000fe4000f8e0205 */
[----:B------:R-:W-:Y:S01]  /*5820*/  UIMAD UR4, UR54, UR9, UR37 ;  /* 0x00000009360472a4 */ /* 0x000fe2000f8e0225 */
[----:B------:R-:W-:Y:S02]  /*5830*/  @!UP0 UMOV UR5, UR10 ;  /* 0x0000000a00058c82 */ /* 0x000fe40008000000 */
[----:B------:R-:W-:Y:S02]  /*5840*/  UIMAD UR38, UR5, UR43, UR7 ;  /* 0x0000002b052672a4 */ /* 0x000fe4000f8e0207 */
[----:B------:R-:W-:Y:S11]  /*5850*/  UIMAD UR37, UR6, UR54, UR4 ;  /* 0x00000036062572a4 */ /* 0x000ff6000f8e0204 */
[----:B------:R-:W-:Y:S01]  /*5860*/  @!UPT UIADD3 URZ, UPT, UPT, URZ, URZ, URZ ;  /* 0x000000fffffff290 */ /* 0x000fe2000fffe0ff */
.L_x_91:
[----:B------:R-:W-:Y:S01]  /*5870*/  UISETP.NE.AND UP0, UPT, UR39, 0x1, UPT ;  /* 0x000000012700788c */ /* 0x000fe2000bf05270 */
[----:B------:R-:W-:Y:S01]  /*5880*/  LOP3.LUT P0, RZ, R86, 0x3f0, RZ, 0xc0, !PT ;  /* 0x000003f056ff7812 */ /* 0x000fe2000780c0ff */
[----:B------:R-:W-:Y:S01]  /*5890*/  USHF.L.U32 UR50, UR30, 0x6, URZ ;  /* 0x000000061e327899 */ /* 0x000fe200080006ff */
[----:B------:R-:W-:Y:S01]  /*58a0*/  BSSY.RECONVERGENT B6, `(.L_x_92) ;  /* 0x0000034000067945 */ /* 0x000fe20003800200 */
[----:B------:R-:W-:Y:S01]  /*58b0*/  USHF.L.U32 UR49, UR31, 0x8, URZ ;  /* 0x000000081f317899 */ /* 0x000fe200080006ff */
[----:B------:R-:W-:Y:S06]  /*58c0*/  IADD3 R88, PT, PT, R88, 0x1, RZ ;  /* 0x0000000158587810 */ /* 0x000fec0007ffe0ff */
[----:B------:R-:W2:Y:S01]  /*58d0*/  @!UP0 LDCU.128 UR12, c[0x0][0xb10] ;  /* 0x00016200ff0c87ac */ /* 0x000ea20008000c00 */
[----:B------:R-:W3:Y:S01]  /*58e0*/  @!UP0 LDCU UR5, c[0x0][0xb0c] ;  /* 0x00016180ff0587ac */ /* 0x000ee20008000800 */
[----:B------:R-:W4:Y:S01]  /*58f0*/  @!UP0 LDCU UR10, c[0x0][0xb20] ;  /* 0x00016400ff0a87ac */ /* 0x000f220008000800 */
[----:B--2---:R-:W-:Y:S02]  /*5900*/  UIMAD.WIDE.U32 UR8, UR38, UR12, URZ ;  /* 0x0000000c260872a5 */ /* 0x004fe4000f8e00ff */
[----:B------:R-:W-:Y:S02]  /*5910*/  UIMAD.WIDE.U32 UR6, UR37, UR15, URZ ;  /* 0x0000000f250672a5 */ /* 0x000fe4000f8e00ff */
[----:B------:R-:W-:Y:S03]  /*5920*/  @!UP0 UISETP.NE.AND UP1, UPT, UR14, 0x1, UPT ;  /* 0x000000010e00888c */ /* 0x000fe6000bf25270 */
[----:B------:R-:W-:Y:S01]  /*5930*/  @!UP0 UMOV UR4, UR9 ;  /* 0x0000000900048c82 */ /* 0x000fe20008000000 */
[----:B---3--:R-:W-:Y:S02]  /*5940*/  @!UP0 UISETP.NE.AND UP2, UPT, UR5, 0x1, UPT ;  /* 0x000000010500888c */ /* 0x008fe4000bf45270 */
[----:B------:R-:W-:Y:S01]  /*5950*/  @!UP0 USHF.R.U32.HI UR4, URZ, UR13, UR4 ;  /* 0x0000000dff048299 */ /* 0x000fe20008011604 */
[----:B------:R-:W-:Y:S02]  /*5960*/  @!UP0 UMOV UR6, UR7 ;  /* 0x0000000700068c82 */ /* 0x000fe40008000000 */
[----:B----4-:R-:W-:Y:S02]  /*5970*/  @!UP0 USHF.R.U32.HI UR6, URZ, UR10, UR6 ;  /* 0x0000000aff068299 */ /* 0x010fe40008011606 */
[----:B------:R-:W-:Y:S02]  /*5980*/  @!UP0 USEL UR7, UR38, UR4, !UP2 ;  /* 0x0000000426078287 */ /* 0x000fe4000d000000 */
[----:B------:R-:W-:Y:S04]  /*5990*/  @!UP0 USEL UR6, UR37, UR6, !UP1 ;  /* 0x0000000625068287 */ /* 0x000fe8000c800000 */
[----:B------:R-:W-:Y:S02]  /*59a0*/  @!UP0 UIADD3 UR4, UPT, UPT, -UR7, UR6, URZ ;  /* 0x0000000607048290 */ /* 0x000fe4000fffe1ff */
[----:B------:R-:W-:Y:S02]  /*59b0*/  @!UP0 UIADD3 UR6, UPT, UPT, UR7, -UR6, URZ ;  /* 0x8000000607068290 */ /* 0x000fe4000fffe0ff */
[----:B------:R-:W-:Y:S02]  /*59c0*/  @!UP0 UIMAD UR38, UR4, UR5, UR38 ;  /* 0x00000005042682a4 */ /* 0x000fe4000f8e0226 */
[----:B------:R-:W-:Y:S01]  /*59d0*/  @!UP0 UIMAD UR37, UR6, UR14, UR37 ;  /* 0x0000000e062582a4 */ /* 0x000fe2000f8e0225 */
[----:B------:R-:W-:Y:S11]  /*59e0*/  @!P0 BRA `(.L_x_93) ;  /* 0x00000000007c8947 */ /* 0x000ff60003800000 */
[----:B------:R-:W2:Y:S01]  /*59f0*/  LDCU.64 UR8, c[0x4][0x80] ;  /* 0x01001000ff0877ac */ /* 0x000ea20008000a00 */
[----:B------:R-:W-:Y:S01]  /*5a00*/  MOV R2, 0x0 ;  /* 0x0000000000027802 */ /* 0x000fe20000000f00 */
[----:B------:R-:W-:Y:S02]  /*5a10*/  HFMA2 R12, -RZ, RZ, 0, 5.9604644775390625e-08 ;  /* 0x00000001ff0c7431 */ /* 0x000fe400000001ff */
[----:B------:R-:W-:Y:S01]  /*5a20*/  IMAD.MOV.U32 R8, RZ, RZ, 0x70 ;  /* 0x00000070ff087424 */ /* 0x000fe200078e00ff */
[----:B------:R3:W4:Y:S01]  /*5a30*/  LDC.64 R14, c[0x4][R2] ;  /* 0x01000000020e7b82 */ /* 0x0007220000000a00 */
[----:B------:R-:W1:Y:S01]  /*5a40*/  LDCU.64 UR6, c[0x4][0x88] ;  /* 0x01001100ff0677ac */ /* 0x000e620008000a00 */
[----:B------:R-:W-:Y:S01]  /*5a50*/  IMAD.MOV.U32 R13, RZ, RZ, RZ ;  /* 0x000000ffff0d7224 */ /* 0x000fe200078e00ff */
[----:B------:R-:W1:Y:S01]  /*5a60*/  LDCU.64 UR4, c[0x4][0x8] ;  /* 0x01000100ff0477ac */ /* 0x000e620008000a00 */
[----:B--2---:R-:W-:Y:S01]  /*5a70*/  MOV R5, UR9 ;  /* 0x0000000900057c02 */ /* 0x004fe20008000f00 */
[----:B------:R-:W-:Y:S01]  /*5a80*/  IMAD.U32 R4, RZ, RZ, UR8 ;  /* 0x00000008ff047e24 */ /* 0x000fe2000f8e00ff */
[----:B-1----:R-:W-:Y:S01]  /*5a90*/  MOV R7, UR7 ;  /* 0x0000000700077c02 */ /* 0x002fe20008000f00 */
[----:B------:R-:W-:Y:S01]  /*5aa0*/  IMAD.U32 R6, RZ, RZ, UR6 ;  /* 0x00000006ff067e24 */ /* 0x000fe2000f8e00ff */
[----:B------:R-:W-:Y:S01]  /*5ab0*/  MOV R11, UR5 ;  /* 0x00000005000b7c02 */ /* 0x000fe20008000f00 */
[----:B------:R-:W-:Y:S02]  /*5ac0*/  IMAD.U32 R10, RZ, RZ, UR4 ;  /* 0x00000004ff0a7e24 */ /* 0x000fe4000f8e00ff */
[----:B------:R-:W-:Y:S07]  /*5ad0*/  LEPC R20, `(.L_x_94) ;  /* 0x000000001014794e */ /* 0x000fee0000000000 */
[----:B---345:R-:W-:Y:S05]  /*5ae0*/  CALL.ABS.NOINC R14 ;  /* 0x000000000e007343 */ /* 0x038fea0003c00000 */
.L_x_94:
[----:B------:R-:W1:Y:S01]  /*5af0*/  LDCU.64 UR8, c[0x4][0x80] ;  /* 0x01001000ff0877ac */ /* 0x000e620008000a00 */
[----:B------:R-:W2:Y:S01]  /*5b00*/  LDC.64 R2, c[0x4][R2] ;  /* 0x0100000002027b82 */ /* 0x000ea20000000a00 */
[----:B------:R-:W-:Y:S02]  /*5b10*/  HFMA2 R12, -RZ, RZ, 0, 5.9604644775390625e-08 ;  /* 0x00000001ff0c7431 */ /* 0x000fe400000001ff */
[----:B------:R-:W-:Y:S02]  /*5b20*/  IMAD.MOV.U32 R8, RZ, RZ, 0x70 ;  /* 0x00000070ff087424 */ /* 0x000fe400078e00ff */
[----:B------:R-:W-:Y:S01]  /*5b30*/  IMAD.MOV.U32 R13, RZ, RZ, RZ ;  /* 0x000000ffff0d7224 */ /* 0x000fe200078e00ff */
[----:B------:R-:W3:Y:S01]  /*5b40*/  LDCU.64 UR6, c[0x4][0x88] ;  /* 0x01001100ff0677ac */ /* 0x000ee20008000a00 */
[----:B------:R-:W4:Y:S01]  /*5b50*/  LDCU.64 UR4, c[0x4][0x8] ;  /* 0x01000100ff0477ac */ /* 0x000f220008000a00 */
[----:B-1----:R-:W-:Y:S02]  /*5b60*/  MOV R4, UR8 ;  /* 0x0000000800047c02 */ /* 0x002fe40008000f00 */
[----:B------:R-:W-:Y:S02]  /*5b70*/  MOV R5, UR9 ;  /* 0x0000000900057c02 */ /* 0x000fe40008000f00 */
[----:B---3--:R-:W-:Y:S01]  /*5b80*/  MOV R7, UR7 ;  /* 0x0000000700077c02 */ /* 0x008fe20008000f00 */
[----:B------:R-:W-:Y:S01]  /*5b90*/  IMAD.U32 R6, RZ, RZ, UR6 ;  /* 0x00000006ff067e24 */ /* 0x000fe2000f8e00ff */
[----:B----4-:R-:W-:Y:S01]  /*5ba0*/  MOV R11, UR5 ;  /* 0x00000005000b7c02 */ /* 0x010fe20008000f00 */
[----:B------:R-:W-:Y:S02]  /*5bb0*/  IMAD.U32 R10, RZ, RZ, UR4 ;  /* 0x00000004ff0a7e24 */ /* 0x000fe4000f8e00ff */
[----:B------:R-:W-:Y:S07]  /*5bc0*/  LEPC R20, `(.L_x_93) ;  /* 0x000000001014794e */ /* 0x000fee0000000000 */
[----:B--2---:R-:W-:Y:S05]  /*5bd0*/  CALL.ABS.NOINC R2 ;  /* 0x0000000002007343 */ /* 0x004fea0003c00000 */
.L_x_93:
[----:B------:R-:W-:Y:S05]  /*5be0*/  BSYNC.RECONVERGENT B6 ;  /* 0x0000000000067941 */ /* 0x000fea0003800200 */
.L_x_92:
[----:B------:R-:W-:Y:S01]  /*5bf0*/  R2UR UR4, R85 ;  /* 0x00000000550472ca */ /* 0x000fe200000e0000 */
[----:B------:R-:W-:Y:S01]  /*5c00*/  UISETP.NE.U32.AND UP0, UPT, UR62, URZ, UPT ;  /* 0x000000ff3e00728c */ /* 0x000fe2000bf05070 */
[----:B------:R-:W-:Y:S02]  /*5c10*/  ISETP.NE.U32.AND P4, PT, R78, RZ, PT ;  /* 0x000000ff4e00720c */ /* 0x000fe40003f85070 */
[----:B------:R-:W-:Y:S01]  /*5c20*/  ISETP.NE.U32.AND P2, PT, RZ, UR56, PT ;  /* 0x00000038ff007c0c */ /* 0x000fe2000bf45070 */
[----:B------:R-:W-:Y:S01]  /*5c30*/  UISETP.NE.AND.EX UP1, UPT, UR63, URZ, UPT, UP0 ;  /* 0x000000ff3f00728c */ /* 0x000fe2000bf25300 */
[----:B------:R-:W-:Y:S01]  /*5c40*/  ISETP.NE.AND.EX P4, PT, R79, RZ, PT, P4 ;  /* 0x000000ff4f00720c */ /* 0x000fe20003f85340 */
[----:B------:R-:W-:Y:S01]  /*5c50*/  UPLOP3.LUT UP0, UPT, UPT, UPT, UPT, 0x40, 0x4 ;  /* 0x000000000004789c */ /* 0x000fe20003f0e870 */
[----:B------:R-:W-:Y:S05]  /*5c60*/  ISETP.NE.AND.EX P2, PT, RZ, UR57, PT, P2 ;  /* 0x00000039ff007c0c */ /* 0x000fea000bf45320 */
[----:B------:R-:W-:Y:S06]  /*5c70*/  UISETP.NE.AND UP2, UPT, UR4, URZ, UPT ;  /* 0x000000ff0400728c */ /* 0x000fec000bf45270 */
[----:B------:R-:W-:Y:S05]  /*5c80*/  PLOP3.LUT P1, PT, PT, PT, UP2, 0x80, 0x8 ;  /* 0x000000000008781c */ /* 0x000fea0003f2f028 */
[----:B------:R-:W-:Y:S06]  /*5c90*/  @UP2 UPLOP3.LUT UP0, UPT, UPT, UPT, UP1, 0x80, 0x8 ;  /* 0x000000000008289c */ /* 0x000fec0003f0f010 */
[----:B------:R-:W-:Y:S01]  /*5ca0*/  PLOP3.LUT P0, PT, PT, PT, UP0, 0x80, 0x8 ;  /* 0x000000000008781c */ /* 0x000fe20003f0f008 */
[----:B------:R-:W-:Y:S01]  /*5cb0*/  @!UPT UIADD3 URZ, UPT, UPT, URZ, URZ, URZ ;  /* 0x000000fffffff290 */ /* 0x000fe2000fffe0ff */
[----:B------:R-:W-:Y:S11]  /*5cc0*/  BRA.U !UP1, `(.L_x_95) ;  /* 0x00000001093c7547 */ /* 0x000ff6000b800000 */
[----:B------:R-:W-:Y:S01]  /*5cd0*/  UISETP.NE.U32.AND UP0, UPT, UR56, URZ, UPT ;  /* 0x000000ff3800728c */ /* 0x000fe2000bf05070 */
[----:B-1----:R-:W-:Y:S01]  /*5ce0*/  HFMA2 R0, -RZ, RZ, 0, 5.9604644775390625e-08 ;  /* 0x00000001ff007431 */ /* 0x002fe200000001ff */
[----:B------:R-:W1:Y:S01]  /*5cf0*/  LDCU.64 UR8, c[0x0][0x358] ;  /* 0x00006b00ff0877ac */ /* 0x000e620008000a00 */
[----:B------:R-:W-:Y:S01]  /*5d00*/  IMAD.MOV.U32 R81, RZ, RZ, 0x1 ;  /* 0x00000001ff517424 */ /* 0x000fe200078e00ff */
[----:B------:R-:W-:Y:S06]  /*5d10*/  UISETP.NE.AND.EX UP0, UPT, UR57, URZ, UPT, UP0 ;  /* 0x000000ff3900728c */ /* 0x000fec000bf05300 */
        /* <DEDUP_REMOVED lines=9> */
[----:B--23--:R-:W-:Y:S02]  /*5db0*/  @!P3 IMAD.U32 R41, RZ, RZ, UR4 ;  /* 0x00000004ff29be24 */ /* 0x00cfe4000f8e00ff */
.L_x_95:
[----:B------:R-:W-:Y:S05]  /*5dc0*/  @!P4 BRA `(.L_x_96) ;  /* 0x000000000024c947 */ /* 0x000fea0003800000 */
[----:B------:R-:W-:Y:S01]  /*5dd0*/  ISETP.NE.U32.AND P3, PT, R76, RZ, PT ;  /* 0x000000ff4c00720c */ /* 0x000fe20003f65070 */
[----:B------:R-:W2:Y:S03]  /*5de0*/  LDCU.64 UR4, c[0x0][0x358] ;  /* 0x00006b00ff0477ac */ /* 0x000ea60008000a00 */
[----:B------:R-:W-:Y:S11]  /*5df0*/  ISETP.NE.AND.EX P3, PT, R77, RZ, PT, P3 ;  /* 0x000000ff4d00720c */ /* 0x000ff60003f65330 */
[----:B------:R-:W-:Y:S02]  /*5e00*/  @!UPT UIADD3 URZ, UPT, UPT, URZ, URZ, URZ ;  /* 0x000000fffffff290 */ /* 0x000fe4000fffe0ff */
[----:B------:R-:W3:Y:S01]  /*5e10*/  @P3 LDC.64 R2, c[0x0][0x8a8] ;  /* 0x00022a00ff023b82 */ /* 0x000ee20000000a00 */
[----:B-1----:R-:W-:Y:S04]  /*5e20*/  @P3 IMAD R0, R78, UR36, RZ ;  /* 0x000000244e003c24 */ /* 0x002fe8000f8e02ff */
[----:B---3--:R-:W-:Y:S05]  /*5e30*/  @P3 IMAD.WIDE R2, R0, 0x4, R2 ;  /* 0x0000000400023825 */ /* 0x008fea00078e0202 */
[----:B--2--5:R2:W5:Y:S02]  /*5e40*/  @P3 LDG.E R38, desc[UR4][R2.64] ;  /* 0x0000000402263981 */ /* 0x024564000c1e1900 */
[----:B--2---:R-:W3:Y:S02]  /*5e50*/  @!P3 LDC R38, c[0x0][0x8a0] ;  /* 0x00022800ff26bb82 */ /* 0x004ee40000000800 */
.L_x_96:
[----:B-----5:R-:W-:Y:S01]  /*5e60*/  FSETP.NEU.AND P3, PT, R41, RZ, PT ;  /* 0x000000ff2900720b */ /* 0x020fe20003f6d000 */
[----:B------:R-:W-:Y:S01]  /*5e70*/  IMAD.SHL.U32 R47, R80, 0x2, RZ ;  /* 0x00000002502f7824 */ /* 0x000fe200078e00ff */
[----:B------:R-:W-:Y:S01]  /*5e80*/  SEL R5, RZ, 0xffffffff, P2 ;  /* 0xffffffffff057807 */ /* 0x000fe20001000000 */
[----:B------:R-:W-:Y:S01]  /*5e90*/  BSSY B1, `(.L_x_97) ;  /* 0x0000044000017945 */ /* 0x000fe20003800000 */
[----:B------:R-:W-:Y:S01]  /*5ea0*/  @P1 LOP3.LUT P2, RZ, R81, 0xff, RZ, 0xc0, !PT ;  /* 0x000000ff51ff1812 */ /* 0x000fe2000784c0ff */
[----:B------:R-:W-:Y:S01]  /*5eb0*/  VIADD R97, R47, UR44 ;  /* 0x0000002c2f617c36 */ /* 0x000fe20008000000 */
[----:B------:R-:W-:Y:S01]  /*5ec0*/  @P1 SEL R2, RZ, 0xffffffff, P3 ;  /* 0xffffffffff021807 */ /* 0x000fe20001800000 */
[----:B------:R-:W-:Y:S01]  /*5ed0*/  IMAD.MOV.U32 R60, RZ, RZ, 0x1 ;  /* 0x00000001ff3c7424 */ /* 0x000fe200078e00ff */
[----:B------:R-:W-:Y:S01]  /*5ee0*/  LOP3.LUT R91, R91, 0x1, RZ, 0x3c, !PT ;  /* 0x000000015b5b7812 */ /* 0x000fe200078e3cff */
[----:B------:R-:W-:Y:S01]  /*5ef0*/  IMAD.MOV.U32 R46, RZ, RZ, RZ ;  /* 0x000000ffff2e7224 */ /* 0x000fe200078e00ff */
[----:B------:R-:W-:Y:S02]  /*5f00*/  @P0 SEL R2, R5, R2, !P2 ;  /* 0x0000000205020207 */ /* 0x000fe40005000000 */
[----:B------:R-:W-:Y:S02]  /*5f10*/  CS2R R74, SRZ ;  /* 0x00000000004a7805 */ /* 0x000fe4000001ff00 */
[----:B------:R-:W-:Y:S02]  /*5f20*/  LEA R98, R36, UR44, 0x3 ;  /* 0x0000002c24627c11 */ /* 0x000fe4000f8e18ff */
[----:B------:R-:W-:Y:S02]  /*5f30*/  CS2R R72, SRZ ;  /* 0x0000000000487805 */ /* 0x000fe4000001ff00 */
[----:B------:R-:W-:Y:S02]  /*5f40*/  @P1 LOP3.LUT R2, R2, 0x1, RZ, 0xc0, !PT ;  /* 0x0000000102021812 */ /* 0x000fe400078ec0ff */
[----:B------:R-:W-:Y:S02]  /*5f50*/  CS2R R66, SRZ ;  /* 0x0000000000427805 */ /* 0x000fe4000001ff00 */
[----:B------:R-:W-:Y:S02]  /*5f60*/  SHF.L.U32 R3, R90, 0x1f, RZ ;  /* 0x0000001f5a037819 */ /* 0x000fe400000006ff */
[----:B------:R-:W-:Y:S02]  /*5f70*/  CS2R R64, SRZ ;  /* 0x0000000000407805 */ /* 0x000fe4000001ff00 */
[----:B------:R-:W-:Y:S02]  /*5f80*/  ISETP.NE.U32.OR P6, PT, R2, 0x1, !P1 ;  /* 0x000000010200780c */ /* 0x000fe40004fc5470 */
[----:B------:R-:W-:Y:S02]  /*5f90*/  CS2R R58, SRZ ;  /* 0x00000000003a7805 */ /* 0x000fe4000001ff00 */
[----:B------:R-:W-:Y:S02]  /*5fa0*/  PLOP3.LUT P2, PT, PT, PT, UP1, 0x80, 0x8 ;  /* 0x000000000008781c */ /* 0x000fe40003f4f018 */
[----:B------:R-:W-:Y:S02]  /*5fb0*/  CS2R R56, SRZ ;  /* 0x0000000000387805 */ /* 0x000fe4000001ff00 */
[----:B------:R-:W-:Y:S02]  /*5fc0*/  LEA.HI R39, R36, R36, RZ, 0x1 ;  /* 0x0000002424277211 */ /* 0x000fe400078f08ff */
[----:B------:R-:W-:Y:S02]  /*5fd0*/  CS2R R50, SRZ ;  /* 0x0000000000327805 */ /* 0x000fe4000001ff00 */
[----:B------:R-:W-:Y:S02]  /*5fe0*/  LOP3.LUT P4, R87, R81, 0xff, RZ, 0xc0, !PT ;  /* 0x000000ff51577812 */ /* 0x000fe4000788c0ff */
[----:B------:R-:W-:Y:S02]  /*5ff0*/  CS2R R48, SRZ ;  /* 0x0000000000307805 */ /* 0x000fe4000001ff00 */
[----:B------:R-:W-:Y:S01]  /*6000*/  SEL R2, RZ, 0xffffffff, P3 ;  /* 0xffffffffff027807 */ /* 0x000fe20001800000 */
[C---:B-1----:R-:W-:Y:S01]  /*6010*/  IMAD.SHL.U32 R0, R39.reuse, 0x80, RZ ;  /* 0x0000008027007824 */ /* 0x042fe200078e00ff */
[----:B------:R-:W-:Y:S01]  /*6020*/  LOP3.LUT R39, R39, 0xffe, RZ, 0xc0, !PT ;  /* 0x00000ffe27277812 */ /* 0x000fe200078ec0ff */
[----:B------:R-:W-:Y:S01]  /*6030*/  VIADD R99, R97, 0x400 ;  /* 0x0000040061637836 */ /* 0x000fe20000000000 */
[----:B------:R-:W-:Y:S01]  /*6040*/  P2R R95, PR, RZ, 0x40 ;  /* 0x00000040ff5f7803 */ /* 0x000fe20000000000 */
[----:B------:R-:W-:Y:S01]  /*6050*/  IMAD.IADD R96, R92, 0x1, R97 ;  /* 0x000000015c607824 */ /* 0x000fe200078e0261 */
[----:B------:R-:W-:Y:S01]  /*6060*/  @P6 SHF.L.U32 R4, R91, 0x1f, RZ ;  /* 0x0000001f5b046819 */ /* 0x000fe200000006ff */
[----:B------:R-:W-:Y:S01]  /*6070*/  IMAD.IADD R39, R36, 0x1, -R39 ;  /* 0x0000000124277824 */ /* 0x000fe200078e0a27 */
[----:B------:R-:W-:Y:S02]  /*6080*/  @P2 SEL R2, R5, R2, !P4 ;  /* 0x0000000205022207 */ /* 0x000fe40006000000 */
[----:B------:R-:W1:Y:S01]  /*6090*/  @P6 SYNCS.PHASECHK.TRANS64.TRYWAIT P1, [UR44+0x40], R4 ;  /* 0x00004004ff0065a7 */ /* 0x000e62000802112c */
[----:B------:R-:W-:Y:S02]  /*60a0*/  LOP3.LUT R0, R0, 0xffffff00, RZ, 0xc0, !PT ;  /* 0xffffff0000007812 */ /* 0x000fe400078ec0ff */
[----:B------:R-:W-:Y:S03]  /*60b0*/  LOP3.LUT R2, R2, 0x1, RZ, 0xc0, !PT ;  /* 0x0000000102027812 */ /* 0x000fe600078ec0ff */
[----:B------:R-:W-:Y:S01]  /*60c0*/  IMAD.IADD R0, R37, 0x1, R0 ;  /* 0x0000000125007824 */ /* 0x000fe200078e0200 */
[----:B------:R-:W-:Y:S03]  /*60d0*/  ISETP.NE.U32.AND P5, PT, R2, 0x1, PT ;  /* 0x000000010200780c */ /* 0x000fe60003fa5070 */
[----:B------:R-:W-:Y:S01]  /*60e0*/  IMAD R39, R39, 0x100000, R0 ;  /* 0x0010000027277824 */ /* 0x000fe200078e0200 */
[----:B------:R-:W-:Y:S01]  /*60f0*/  P2R R61, PR, RZ, 0x20 ;  /* 0x00000020ff3d7803 */ /* 0x000fe20000000000 */
[----:B------:R2:W4:Y:S01]  /*6100*/  SYNCS.PHASECHK.TRANS64.TRYWAIT P0, [R98+URZ+0xb0], R3 ;  /* 0x0000b003620075a7 */ /* 0x00052200080011ff */
[----:B-1----:R-:W-:Y:S01]  /*6110*/  @P6 SEL R60, RZ, 0x1, !P1 ;  /* 0x00000001ff3c6807 */ /* 0x002fe20004800000 */
[----:B--2---:R-:W-:Y:S06]  /*6120*/  @!P6 BRA `(.L_x_98) ;  /* 0x000000000068e947 */ /* 0x004fec0003800000 */
[C---:B------:R-:W-:Y:S01]  /*6130*/  @P5 IMAD R5, R93.reuse, 0x2, R99 ;  /* 0x000000025d055824 */ /* 0x040fe200078e0263 */
[----:B------:R-:W-:Y:S01]  /*6140*/  ISETP.NE.AND P1, PT, R60, RZ, PT ;  /* 0x000000ff3c00720c */ /* 0x000fe20003f25270 */
[----:B------:R-:W-:Y:S01]  /*6150*/  @P5 IMAD R2, R93, 0x2, R97 ;  /* 0x000000025d025824 */ /* 0x000fe200078e0261 */
[----:B------:R-:W-:Y:S01]  /*6160*/  BSSY B0, `(.L_x_99) ;  /* 0x000000e000007945 */ /* 0x000fe20003800000 */
[----:B------:R-:W-:Y:S01]  /*6170*/  IMAD.MOV.U32 R74, RZ, RZ, RZ ;  /* 0x000000ffff4a7224 */ /* 0x000fe200078e00ff */
[----:B------:R-:W-:Y:S01]  /*6180*/  CS2R R66, SRZ ;  /* 0x0000000000427805 */ /* 0x000fe2000001ff00 */
[----:B------:R-:W-:Y:S01]  /*6190*/  @P5 IMAD.IADD R4, R92, 0x1, R5 ;  /* 0x000000015c045824 */ /* 0x000fe200078e0205 */
[----:B------:R-:W-:Y:S02]  /*61a0*/  CS2R R64, SRZ ;  /* 0x0000000000407805 */ /* 0x000fe4000001ff00 */
[----:B------:R-:W-:Y:S02]  /*61b0*/  CS2R R72, SRZ ;  /* 0x0000000000487805 */ /* 0x000fe4000001ff00 */
[----:B------:R-:W-:Y:S02]  /*61c0*/  CS2R R50, SRZ ;  /* 0x0000000000327805 */ /* 0x000fe4000001ff00 */
[----:B------:R-:W-:Y:S02]  /*61d0*/  CS2R R48, SRZ ;  /* 0x0000000000307805 */ /* 0x000fe4000001ff00 */
[----:B------:R-:W-:Y:S02]  /*61e0*/  CS2R R58, SRZ ;  /* 0x00000000003a7805 */ /* 0x000fe4000001ff00 */
[----:B------:R-:W-:Y:S01]  /*61f0*/  CS2R R56, SRZ ;  /* 0x0000000000387805 */ /* 0x000fe2000001ff00 */
[----:B------:R-:W-:Y:S06]  /*6200*/  @P1 BRA `(.L_x_100) ;  /* 0x00000000000c1947 */ /* 0x000fec0003800000 */
[----:B------:R-:W-:Y:S04]  /*6210*/  SHF.L.U32 R5, R91, 0x1f, RZ ;  /* 0x0000001f5b057819 */ /* 0x000fe800000006ff */
[----:B------:R-:W1:Y:S02]  /*6220*/  SYNCS.PHASECHK.TRANS64.TRYWAIT P1, [UR44+0x40], R5 ;  /* 0x00004005ff0075a7 */ /* 0x000e64000802112c */
[----:B-1----:R-:W-:Y:S05]  /*6230*/  @!P1 BRA `(.L_x_101) ;  /* 0x0000003c00989947 */ /* 0x002fea0003800000 */
.L_x_100:
[----:B------:R-:W-:Y:S05]  /*6240*/  BSYNC B0 ;  /* 0x0000000000007941 */ /* 0x000fea0003800000 */
.L_x_99:
[----:B------:R-:W-:Y:S01]  /*6250*/  ISETP.NE.AND P1, PT, R61, RZ, PT ;  /* 0x000000ff3d00720c */ /* 0x000fe20003f25270 */
[----:B------:R-:W-:Y:S11]  /*6260*/  HFMA2 R46, -RZ, RZ, 0, 5.9604644775390625e-08 ;  /* 0x00000001ff2e7431 */ /* 0x000ff600000001ff */
[----:B------:R-:W-:Y:S01]  /*6270*/  @!UPT UIADD3 URZ, UPT, UPT, URZ, URZ, URZ ;  /* 0x000000fffffff290 */ /* 0x000fe2000fffe0ff */
[----:B------:R-:W-:Y:S05]  /*6280*/  @P1 WARPSYNC.ALL ;  /* 0x0000000000001948 */ /* 0x000fea0003800000 */
[----:B------:R2:W1:Y:S04]  /*6290*/  @P1 LDSM.16.M88.4 R64, [R2+0x400] ;  /* 0x000400000240183b */ /* 0x0004680000000200 */
[----:B------:R2:W1:Y:S04]  /*62a0*/  @P1 LDSM.16.M88.4 R72, [R4] ;  /* 0x000000000448183b */ /* 0x0004680000000200 */
[----:B------:R2:W1:Y:S04]  /*62b0*/  @P1 LDSM.16.M88.4 R48, [R47+UR44+0x400] ;  /* 0x0004002c2f30183b */ /* 0x0004680008000200 */
[----:B------:R2:W1:Y:S02]  /*62c0*/  @P1 LDSM.16.M88.4 R56, [R96+0x400] ;  /* 0x000400006038183b */ /* 0x0004640000000200 */
.L_x_98:
[----:B------:R-:W-:Y:S05]  /*62d0*/  BSYNC B1 ;  /* 0x0000000000017941 */ /* 0x000fea0003800000 */
.L_x_97:
[----:B-1----:R-:W-:Y:S04]  /*62e0*/  SHF.R.U32.HI R5, RZ, 0x15, R39 ;  /* 0x00000015ff057819 */ /* 0x002fe80000011627 */
[----:B------:R-:W-:Y:S01]  /*62f0*/  LOP3.LUT P1, RZ, R5, 0x3, R82, 0x48, !PT ;  /* 0x0000000305ff7812 */ /* 0x000fe20007824852 */
[----:B------:R-:W-:Y:S01]  /*6300*/  @!UPT UIADD3 URZ, UPT, UPT, URZ, URZ, URZ ;  /* 0x000000fffffff290 */ /* 0x000fe2000fffe0ff */
[----:B----4-:R-:W-:Y:S11]  /*6310*/  @P0 BRA `(.L_x_102) ;  /* 0x0000000000080947 */ /* 0x010ff60003800000 */
[----:B------:R-:W1:Y:S02]  /*6320*/  SYNCS.PHASECHK.TRANS64.TRYWAIT P0, [R98+URZ+0xb0], R3 ;  /* 0x0000b003620075a7 */ /* 0x000e6400080011ff */
[----:B-1----:R-:W-:Y:S05]  /*6330*/  @!P0 BRA `(.L_x_103) ;  /* 0x0000003c00708947 */ /* 0x002fea0003800000 */
.L_x_102:
[----:B------:R-:W-:Y:S05]  /*6340*/  @!P1 BRA `(.L_x_104) ;  /* 0x0000000000409947 */ /* 0x000fea0003800000 */
[----:B------:R-:W4:Y:S01]  /*6350*/  LDCU.64 UR8, c[0x4][0x70] ;  /* 0x01000e00ff0877ac */ /* 0x000f220008000a00 */
[----:B-1----:R-:W-:Y:S01]  /*6360*/  MOV R3, 0x0 ;  /* 0x0000000000037802 */ /* 0x002fe20000000f00 */
[----:B------:R-:W-:Y:S02]  /*6370*/  HFMA2 R12, -RZ, RZ, 0, 5.9604644775390625e-08 ;  /* 0x00000001ff0c7431 */ /* 0x000fe400000001ff */
[----:B------:R-:W-:Y:S02]  /*6380*/  IMAD.MOV.U32 R8, RZ, RZ, 0x192 ;  /* 0x00000192ff087424 */ /* 0x000fe400078e00ff */
[----:B------:R-:W-:Y:S01]  /*6390*/  IMAD.MOV.U32 R13, RZ, RZ, RZ ;  /* 0x000000ffff0d7224 */ /* 0x000fe200078e00ff */
[----:B------:R-:W1:Y:S01]  /*63a0*/  LDCU.64 UR6, c[0x4][0x78] ;  /* 0x01000f00ff0677ac */ /* 0x000e620008000a00 */
[----:B--2---:R-:W2:Y:S01]  /*63b0*/  LDC.64 R2, c[0x4][R3] ;  /* 0x0100000003027b82 */ /* 0x004ea20000000a00 */
[----:B------:R-:W5:Y:S01]  /*63c0*/  LDCU.64 UR4, c[0x4][0x10] ;  /* 0x01000200ff0477ac */ /* 0x000f620008000a00 */
[----:B----4-:R-:W-:Y:S01]  /*63d0*/  MOV R5, UR9 ;  /* 0x0000000900057c02 */ /* 0x010fe20008000f00 */
[----:B------:R-:W-:Y:S01]  /*63e0*/  IMAD.U32 R4, RZ, RZ, UR8 ;  /* 0x00000008ff047e24 */ /* 0x000fe2000f8e00ff */
[----:B-1----:R-:W-:Y:S01]  /*63f0*/  MOV R7, UR7 ;  /* 0x0000000700077c02 */ /* 0x002fe20008000f00 */
[----:B------:R-:W-:Y:S01]  /*6400*/  IMAD.U32 R6, RZ, RZ, UR6 ;  /* 0x00000006ff067e24 */ /* 0x000fe2000f8e00ff */
[----:B-----5:R-:W-:Y:S01]  /*6410*/  MOV R11, UR5 ;  /* 0x00000005000b7c02 */ /* 0x020fe20008000f00 */
[----:B------:R-:W-:Y:S02]  /*6420*/  IMAD.U32 R10, RZ, RZ, UR4 ;  /* 0x00000004ff0a7e24 */ /* 0x000fe4000f8e00ff */
[----:B------:R-:W-:Y:S07]  /*6430*/  LEPC R20, `(.L_x_104) ;  /* 0x000000001014794e */ /* 0x000fee0000000000 */
[----:B--23--:R-:W-:Y:S05]  /*6440*/  CALL.ABS.NOINC R2 ;  /* 0x0000000002007343 */ /* 0x00cfea0003c00000 */
.L_x_104:
[----:B------:R-:W-:Y:S05]  /*6450*/  WARPSYNC.ALL ;  /* 0x0000000000007948 */ /* 0x000fea0003800000 */
[----:B------:R-:W-:Y:S01]  /*6460*/  R2UR UR4, R39 ;  /* 0x00000000270472ca */ /* 0x000fe200000e0000 */
[--C-:B------:R-:W-:Y:S01]  /*6470*/  HADD2.F32 R40, -RZ, R48.reuse.H0_H0 ;  /* 0x20000030ff287230 */ /* 0x100fe20000004100 */
[----:B------:R-:W-:Y:S01]  /*6480*/  SHF.L.U32 R62, R93, 0x1, RZ ;  /* 0x000000015d3e7819 */ /* 0x000fe200000006ff */
[----:B------:R-:W-:Y:S01]  /*6490*/  HADD2.F32 R43, -RZ, R48.H1_H1 ;  /* 0x30000030ff2b7230 */ /* 0x000fe20000004100 */
[----:B------:R-:W-:Y:S01]  /*64a0*/  ISETP.NE.AND P0, PT, R94, RZ, PT ;  /* 0x000000ff5e00720c */ /* 0x000fe20003f05270 */
[----:B------:R-:W-:Y:S01]  /*64b0*/  HADD2.F32 R42, -RZ, R49.H0_H0 ;  /* 0x20000031ff2a7230 */ /* 0x000fe20000004100 */
[----:B------:R-:W-:Y:S01]  /*64c0*/  IADD3 R99, PT, PT, R99, R62, RZ ;  /* 0x0000003e63637210 */ /* 0x000fe20007ffe0ff */
[----:B------:R-:W-:Y:S01]  /*64d0*/  HADD2.F32 R45, -RZ, R51.H0_H0 ;  /* 0x20000033ff2d7230 */ /* 0x000fe20000004100 */
[----:B------:R-:W-:Y:S02]  /*64e0*/  BSSY.RECONVERGENT B0, `(.L_x_105) ;  /* 0x0000085000007945 */ /* 0x000fe40003800200 */
[----:B------:R-:W-:Y:S03]  /*64f0*/  IADD3 R100, PT, PT, R92, R99, RZ ;  /* 0x000000635c647210 */ /* 0x000fe60007ffe0ff */
[----:B--2---:R-:W3:Y:S02]  /*6500*/  LDTM.16dp256bit.x8 R4, tmem[UR4] ;  /* 0x00000004000479ee */ /* 0x004ee400081a0000 */
[C---:B---3--:R-:W-:Y:S01]  /*6510*/  FMUL R0, R38.reuse, R4 ;  /* 0x0000000426007220 */ /* 0x048fe20000400000 */
[C---:B------:R-:W-:Y:S01]  /*6520*/  FMUL R2, R38.reuse, R5 ;  /* 0x0000000526027220 */ /* 0x040fe20000400000 */
[C---:B-1----:R-:W-:Y:S01]  /*6530*/  FMUL R3, R38.reuse, R6 ;  /* 0x0000000626037220 */ /* 0x042fe20000400000 */
[C---:B------:R-:W-:Y:S01]  /*6540*/  FMUL R7, R38.reuse, R7 ;  /* 0x0000000726077220 */ /* 0x040fe20000400000 */
[C---:B------:R-:W-:Y:S01]  /*6550*/  FFMA R0, R41.reuse, R40, R0 ;  /* 0x0000002829007223 */ /* 0x040fe20000000000 */
[----:B------:R-:W-:Y:S02]  /*6560*/  HADD2.F32 R40, -RZ, R49.H1_H1 ;  /* 0x30000031ff287230 */ /* 0x000fe40000004100 */
[C---:B------:R-:W-:Y:S01]  /*6570*/  FFMA R2, R41.reuse, R43, R2 ;  /* 0x0000002b29027223 */ /* 0x040fe20000000002 */
[C---:B------:R-:W-:Y:S01]  /*6580*/  FFMA R3, R41.reuse, R42, R3 ;  /* 0x0000002a29037223 */ /* 0x040fe20000000003 */
[--C-:B------:R-:W-:Y:S02]  /*6590*/  HADD2.F32 R43, -RZ, R50.reuse.H0_H0 ;  /* 0x20000032ff2b7230 */ /* 0x100fe40000004100 */
[----:B------:R-:W-:Y:S01]  /*65a0*/  FMUL R4, R38, R8 ;  /* 0x0000000826047220 */ /* 0x000fe20000400000 */
[----:B------:R-:W-:Y:S01]  /*65b0*/  HADD2.F32 R42, -RZ, R50.H1_H1 ;  /* 0x30000032ff2a7230 */ /* 0x000fe20000004100 */
[----:B------:R-:W-:Y:S01]  /*65c0*/  F2FP.F16.F32.PACK_AB R52, R2, R0 ;  /* 0x000000000234723e */ /* 0x000fe200000000ff */
[C---:B------:R-:W-:Y:S01]  /*65d0*/  FFMA R7, R41.reuse, R40, R7 ;  /* 0x0000002829077223 */ /* 0x040fe20000000007 */
[----:B------:R-:W-:Y:S01]  /*65e0*/  FFMA R4, R41, R43, R4 ;  /* 0x0000002b29047223 */ /* 0x000fe20000000004 */
[C---:B------:R-:W-:Y:S01]  /*65f0*/  FMUL R5, R38.reuse, R9 ;  /* 0x0000000926057220 */ /* 0x040fe20000400000 */
[C---:B------:R-:W-:Y:S01]  /*6600*/  FMUL R6, R38.reuse, R10 ;  /* 0x0000000a26067220 */ /* 0x040fe20000400000 */
[----:B------:R-:W-:Y:S01]  /*6610*/  HADD2.F32 R40, -RZ, R51.H1_H1 ;  /* 0x30000033ff287230 */ /* 0x000fe20000004100 */
[----:B------:R-:W-:Y:S01]  /*6620*/  F2FP.F16.F32.PACK_AB R53, R7, R3 ;  /* 0x000000030735723e */ /* 0x000fe200000000ff */
[C---:B------:R-:W-:Y:S01]  /*6630*/  FFMA R5, R41.reuse, R42, R5 ;  /* 0x0000002a29057223 */ /* 0x040fe20000000005 */
[----:B------:R-:W-:Y:S01]  /*6640*/  FFMA R6, R41, R45, R6 ;  /* 0x0000002d29067223 */ /* 0x000fe20000000006 */
[C---:B------:R-:W-:Y:S01]  /*6650*/  FMUL R11, R38.reuse, R11 ;  /* 0x0000000b260b7220 */ /* 0x040fe20000400000 */
[--C-:B------:R-:W-:Y:S02]  /*6660*/  HADD2.F32 R43, -RZ, R56.reuse.H0_H0 ;  /* 0x20000038ff2b7230 */ /* 0x100fe40000004100 */
[C---:B------:R-:W-:Y:S01]  /*6670*/  FMUL R8, R38.reuse, R12 ;  /* 0x0000000c26087220 */ /* 0x040fe20000400000 */
[----:B------:R-:W-:Y:S01]  /*6680*/  F2FP.F16.F32.PACK_AB R54, R5, R4 ;  /* 0x000000040536723e */ /* 0x000fe200000000ff */
[C---:B------:R-:W-:Y:S01]  /*6690*/  FFMA R11, R41.reuse, R40, R11 ;  /* 0x00000028290b7223 */ /* 0x040fe2000000000b */
[----:B------:R-:W-:Y:S02]  /*66a0*/  HADD2.F32 R40, -RZ, R56.H1_H1 ;  /* 0x30000038ff287230 */ /* 0x000fe40000004100 */
[----:B------:R-:W-:Y:S01]  /*66b0*/  FFMA R8, R41, R43, R8 ;  /* 0x0000002b29087223 */ /* 0x000fe20000000008 */
[C---:B------:R-:W-:Y:S01]  /*66c0*/  FMUL R9, R38.reuse, R13 ;  /* 0x0000000d26097220 */ /* 0x040fe20000400000 */
[--C-:B------:R-:W-:Y:S01]  /*66d0*/  HADD2.F32 R45, -RZ, R57.reuse.H0_H0 ;  /* 0x20000039ff2d7230 */ /* 0x100fe20000004100 */
[----:B------:R-:W-:Y:S01]  /*66e0*/  F2FP.F16.F32.PACK_AB R55, R11, R6 ;  /* 0x000000060b37723e */ /* 0x000fe200000000ff */
[C---:B------:R-:W-:Y:S01]  /*66f0*/  FMUL R10, R38.reuse, R14 ;  /* 0x0000000e260a7220 */ /* 0x040fe20000400000 */
[----:B------:R-:W-:Y:S02]  /*6700*/  HADD2.F32 R42, -RZ, R57.H1_H1 ;  /* 0x30000039ff2a7230 */ /* 0x000fe40000004100 */
[C---:B------:R-:W-:Y:S01]  /*6710*/  FFMA R9, R41.reuse, R40, R9 ;  /* 0x0000002829097223 */ /* 0x040fe20000000009 */
[C---:B------:R-:W-:Y:S01]  /*6720*/  FMUL R15, R38.reuse, R15 ;  /* 0x0000000f260f7220 */ /* 0x040fe20000400000 */
[----:B------:R1:W-:Y:S01]  /*6730*/  STSM.16.M88.4 [R97+0x400], R52 ;  /* 0x0004003461007844 */ /* 0x0003e20000000200 */
[----:B------:R-:W-:Y:S01]  /*6740*/  FFMA R10, R41, R45, R10 ;  /* 0x0000002d290a7223 */ /* 0x000fe2000000000a */
[--C-:B------:R-:W-:Y:S01]  /*6750*/  HADD2.F32 R40, -RZ, R58.reuse.H0_H0 ;  /* 0x2000003aff287230 */ /* 0x100fe20000004100 */
[----:B------:R-:W-:Y:S01]  /*6760*/  F2FP.F16.F32.PACK_AB R68, R9, R8 ;  /* 0x000000080944723e */ /* 0x000fe200000000ff */
[----:B------:R-:W-:Y:S01]  /*6770*/  FFMA R15, R41, R42, R15 ;  /* 0x0000002a290f7223 */ /* 0x000fe2000000000f */
[C---:B------:R-:W-:Y:S01]  /*6780*/  FMUL R12, R38.reuse, R16 ;  /* 0x00000010260c7220 */ /* 0x040fe20000400000 */
[----:B------:R-:W-:Y:S02]  /*6790*/  HADD2.F32 R42, -RZ, R58.H1_H1 ;  /* 0x3000003aff2a7230 */ /* 0x000fe40000004100 */
[C---:B------:R-:W-:Y:S01]  /*67a0*/  FMUL R13, R38.reuse, R17 ;  /* 0x00000011260d7220 */ /* 0x040fe20000400000 */
[--C-:B------:R-:W-:Y:S01]  /*67b0*/  HADD2.F32 R43, -RZ, R59.reuse.H0_H0 ;  /* 0x2000003bff2b7230 */ /* 0x100fe20000004100 */
[----:B------:R-:W-:Y:S01]  /*67c0*/  F2FP.F16.F32.PACK_AB R69, R15, R10 ;  /* 0x0000000a0f45723e */ /* 0x000fe200000000ff */
[C---:B------:R-:W-:Y:S01]  /*67d0*/  FFMA R12, R41.reuse, R40, R12 ;  /* 0x00000028290c7223 */ /* 0x040fe2000000000c */
[----:B------:R-:W-:Y:S01]  /*67e0*/  FFMA R13, R41, R42, R13 ;  /* 0x0000002a290d7223 */ /* 0x000fe2000000000d */
[C---:B------:R-:W-:Y:S01]  /*67f0*/  FMUL R14, R38.reuse, R18 ;  /* 0x00000012260e7220 */ /* 0x040fe20000400000 */
[----:B------:R-:W-:Y:S02]  /*6800*/  HADD2.F32 R40, -RZ, R59.H1_H1 ;  /* 0x3000003bff287230 */ /* 0x000fe40000004100 */
[C---:B------:R-:W-:Y:S01]  /*6810*/  FMUL R19, R38.reuse, R19 ;  /* 0x0000001326137220 */ /* 0x040fe20000400000 */
[C---:B------:R-:W-:Y:S01]  /*6820*/  FMUL R16, R38.reuse, R20 ;  /* 0x0000001426107220 */ /* 0x040fe20000400000 */
[----:B------:R-:W-:Y:S01]  /*6830*/  F2FP.F16.F32.PACK_AB R70, R13, R12 ;  /* 0x0000000c0d46723e */ /* 0x000fe200000000ff */
[C---:B------:R-:W-:Y:S01]  /*6840*/  FFMA R14, R41.reuse, R43, R14 ;  /* 0x0000002b290e7223 */ /* 0x040fe2000000000e */
[--C-:B------:R-:W-:Y:S02]  /*6850*/  HADD2.F32 R43, -RZ, R64.reuse.H0_H0 ;  /* 0x20000040ff2b7230 */ /* 0x100fe40000004100 */
[C---:B------:R-:W-:Y:S01]  /*6860*/  FFMA R19, R41.reuse, R40, R19 ;  /* 0x0000002829137223 */ /* 0x040fe20000000013 */
[----:B------:R-:W-:Y:S02]  /*6870*/  HADD2.F32 R42, -RZ, R64.H1_H1 ;  /* 0x30000040ff2a7230 */ /* 0x000fe40000004100 */
[C---:B------:R-:W-:Y:S01]  /*6880*/  FMUL R17, R38.reuse, R21 ;  /* 0x0000001526117220 */ /* 0x040fe20000400000 */
[--C-:B------:R-:W-:Y:S02]  /*6890*/  HADD2.F32 R45, -RZ, R65.reuse.H0_H0 ;  /* 0x20000041ff2d7230 */ /* 0x100fe40000004100 */
[----:B------:R-:W-:Y:S01]  /*68a0*/  FFMA R16, R41, R43, R16 ;  /* 0x0000002b29107223 */ /* 0x000fe20000000010 */
[----:B------:R-:W-:Y:S01]  /*68b0*/  F2FP.F16.F32.PACK_AB R71, R19, R14 ;  /* 0x0000000e1347723e */ /* 0x000fe200000000ff */
[----:B------:R-:W-:Y:S01]  /*68c0*/  FFMA R17, R41, R42, R17 ;  /* 0x0000002a29117223 */ /* 0x000fe20000000011 */
[C---:B------:R-:W-:Y:S01]  /*68d0*/  FMUL R18, R38.reuse, R22 ;  /* 0x0000001626127220 */ /* 0x040fe20000400000 */
[----:B------:R-:W-:Y:S02]  /*68e0*/  HADD2.F32 R40, -RZ, R65.H1_H1 ;  /* 0x30000041ff287230 */ /* 0x000fe40000004100 */
[C---:B------:R-:W-:Y:S01]  /*68f0*/  FMUL R23, R38.reuse, R23 ;  /* 0x0000001726177220 */ /* 0x040fe20000400000 */
[----:B------:R1:W-:Y:S01]  /*6900*/  STSM.16.M88.4 [R96+0x400], R68 ;  /* 0x0004004460007844 */ /* 0x0003e20000000200 */
[----:B------:R-:W-:Y:S01]  /*6910*/  F2FP.F16.F32.PACK_AB R104, R17, R16 ;  /* 0x000000101168723e */ /* 0x000fe200000000ff */
[C---:B------:R-:W-:Y:S01]  /*6920*/  FFMA R18, R41.reuse, R45, R18 ;  /* 0x0000002d29127223 */ /* 0x040fe20000000012 */
[----:B------:R-:W-:Y:S01]  /*6930*/  FFMA R23, R41, R40, R23 ;  /* 0x0000002829177223 */ /* 0x000fe20000000017 */
[--C-:B------:R-:W-:Y:S02]  /*6940*/  HADD2.F32 R43, -RZ, R66.reuse.H0_H0 ;  /* 0x20000042ff2b7230 */ /* 0x100fe40000004100 */
[C---:B------:R-:W-:Y:S01]  /*6950*/  FMUL R20, R38.reuse, R24 ;  /* 0x0000001826147220 */ /* 0x040fe20000400000 */
[----:B------:R-:W-:Y:S02]  /*6960*/  HADD2.F32 R40, -RZ, R66.H1_H1 ;  /* 0x30000042ff287230 */ /* 0x000fe40000004100 */
[C---:B------:R-:W-:Y:S01]  /*6970*/  FMUL R21, R38.reuse, R25 ;  /* 0x0000001926157220 */ /* 0x040fe20000400000 */
[--C-:B------:R-:W-:Y:S01]  /*6980*/  HADD2.F32 R45, -RZ, R67.reuse.H0_H0 ;  /* 0x20000043ff2d7230 */ /* 0x100fe20000004100 */
[----:B------:R-:W-:Y:S01]  /*6990*/  F2FP.F16.F32.PACK_AB R105, R23, R18 ;  /* 0x000000121769723e */ /* 0x000fe200000000ff */
[C---:B------:R-:W-:Y:S01]  /*69a0*/  FFMA R20, R41.reuse, R43, R20 ;  /* 0x0000002b29147223 */ /* 0x040fe20000000014 */
[C---:B------:R-:W-:Y:S01]  /*69b0*/  FFMA R21, R41.reuse, R40, R21 ;  /* 0x0000002829157223 */ /* 0x040fe20000000015 */
[C---:B------:R-:W-:Y:S01]  /*69c0*/  FMUL R22, R38.reuse, R26 ;  /* 0x0000001a26167220 */ /* 0x040fe20000400000 */
[----:B------:R-:W-:Y:S02]  /*69d0*/  HADD2.F32 R42, -RZ, R67.H1_H1 ;  /* 0x30000043ff2a7230 */ /* 0x000fe40000004100 */
[C---:B------:R-:W-:Y:S01]  /*69e0*/  FMUL R27, R38.reuse, R27 ;  /* 0x0000001b261b7220 */ /* 0x040fe20000400000 */
[--C-:B------:R-:W-:Y:S02]  /*69f0*/  HADD2.F32 R40, -RZ, R72.reuse.H0_H0 ;  /* 0x20000048ff287230 */ /* 0x100fe40000004100 */
[C---:B------:R-:W-:Y:S01]  /*6a00*/  FFMA R22, R41.reuse, R45, R22 ;  /* 0x0000002d29167223 */ /* 0x040fe20000000016 */
[C---:B------:R-:W-:Y:S01]  /*6a10*/  FMUL R24, R38.reuse, R28 ;  /* 0x0000001c26187220 */ /* 0x040fe20000400000 */
[C---:B------:R-:W-:Y:S01]  /*6a20*/  FFMA R27, R41.reuse, R42, R27 ;  /* 0x0000002a291b7223 */ /* 0x040fe2000000001b */
[----:B------:R-:W-:Y:S02]  /*6a30*/  HADD2.F32 R42, -RZ, R72.H1_H1 ;  /* 0x30000048ff2a7230 */ /* 0x000fe40000004100 */
[C---:B------:R-:W-:Y:S01]  /*6a40*/  FMUL R25, R38.reuse, R29 ;  /* 0x0000001d26197220 */ /* 0x040fe20000400000 */
[--C-:B------:R-:W-:Y:S02]  /*6a50*/  HADD2.F32 R43, -RZ, R73.reuse.H0_H0 ;  /* 0x20000049ff2b7230 */ /* 0x100fe40000004100 */
[C---:B------:R-:W-:Y:S01]  /*6a60*/  FMUL R26, R38.reuse, R30 ;  /* 0x0000001e261a7220 */ /* 0x040fe20000400000 */
[C---:B------:R-:W-:Y:S01]  /*6a70*/  FFMA R24, R41.reuse, R40, R24 ;  /* 0x0000002829187223 */ /* 0x040fe20000000018 */
[----:B------:R-:W-:Y:S02]  /*6a80*/  HADD2.F32 R40, -RZ, R73.H1_H1 ;  /* 0x30000049ff287230 */ /* 0x000fe40000004100 */
[C---:B------:R-:W-:Y:S01]  /*6a90*/  FFMA R25, R41.reuse, R42, R25 ;  /* 0x0000002a29197223 */ /* 0x040fe20000000019 */
[C---:B------:R-:W-:Y:S01]  /*6aa0*/  FMUL R31, R38.reuse, R31 ;  /* 0x0000001f261f7220 */ /* 0x040fe20000400000 */
[C---:B------:R-:W-:Y:S01]  /*6ab0*/  FFMA R26, R41.reuse, R43, R26 ;  /* 0x0000002b291a7223 */ /* 0x040fe2000000001a */
[--C-:B------:R-:W-:Y:S02]  /*6ac0*/  HADD2.F32 R43, -RZ, R74.reuse.H0_H0 ;  /* 0x2000004aff2b7230 */ /* 0x100fe40000004100 */
[C---:B------:R-:W-:Y:S01]  /*6ad0*/  FMUL R28, R38.reuse, R32 ;  /* 0x00000020261c7220 */ /* 0x040fe20000400000 */
[----:B------:R-:W-:Y:S02]  /*6ae0*/  HADD2.F32 R42, -RZ, R74.H1_H1 ;  /* 0x3000004aff2a7230 */ /* 0x000fe40000004100 */
[C---:B------:R-:W-:Y:S01]  /*6af0*/  FFMA R31, R41.reuse, R40, R31 ;  /* 0x00000028291f7223 */ /* 0x040fe2000000001f */
[C---:B------:R-:W-:Y:S01]  /*6b00*/  FMUL R29, R38.reuse, R33 ;  /* 0x00000021261d7220 */ /* 0x040fe20000400000 */
[--C-:B------:R-:W-:Y:S02]  /*6b10*/  HADD2.F32 R45, -RZ, R75.reuse.H0_H0 ;  /* 0x2000004bff2d7230 */ /* 0x100fe40000004100 */
[C---:B------:R-:W-:Y:S01]  /*6b20*/  FMUL R30, R38.reuse, R34 ;  /* 0x00000022261e7220 */ /* 0x040fe20000400000 */
[----:B------:R-:W-:Y:S02]  /*6b30*/  HADD2.F32 R40, -RZ, R75.H1_H1 ;  /* 0x3000004bff287230 */ /* 0x000fe40000004100 */
[----:B------:R-:W-:Y:S01]  /*6b40*/  FMUL R35, R38, R35 ;  /* 0x0000002326237220 */ /* 0x000fe20000400000 */
[C---:B------:R-:W-:Y:S01]  /*6b50*/  FFMA R28, R41.reuse, R43, R28 ;  /* 0x0000002b291c7223 */ /* 0x040fe2000000001c */
[C---:B------:R-:W-:Y:S01]  /*6b60*/  FFMA R29, R41.reuse, R42, R29 ;  /* 0x0000002a291d7223 */ /* 0x040fe2000000001d */
[C---:B------:R-:W-:Y:S01]  /*6b70*/  FFMA R30, R41.reuse, R45, R30 ;  /* 0x0000002d291e7223 */ /* 0x040fe2000000001e */
[----:B------:R-:W-:Y:S01]  /*6b80*/  FFMA R35, R41, R40, R35 ;  /* 0x0000002829237223 */ /* 0x000fe20000000023 */
[----:B------:R-:W-:Y:S02]  /*6b90*/  F2FP.F16.F32.PACK_AB R106, R21, R20 ;  /* 0x00000014156a723e */ /* 0x000fe400000000ff */
[----:B------:R-:W-:Y:S02]  /*6ba0*/  F2FP.F16.F32.PACK_AB R107, R27, R22 ;  /* 0x000000161b6b723e */ /* 0x000fe400000000ff */
[----:B------:R-:W-:Y:S02]  /*6bb0*/  F2FP.F16.F32.PACK_AB R108, R25, R24 ;  /* 0x00000018196c723e */ /* 0x000fe400000000ff */
[----:B------:R-:W-:Y:S01]  /*6bc0*/  F2FP.F16.F32.PACK_AB R109, R31, R26 ;  /* 0x0000001a1f6d723e */ /* 0x000fe200000000ff */
[----:B------:R1:W-:Y:S01]  /*6bd0*/  STSM.16.M88.4 [R99], R104 ;  /* 0x0000006863007844 */ /* 0x0003e20000000200 */
[----:B------:R-:W-:Y:S02]  /*6be0*/  F2FP.F16.F32.PACK_AB R110, R29, R28 ;  /* 0x0000001c1d6e723e */ /* 0x000fe400000000ff */
[----:B------:R-:W-:Y:S05]  /*6bf0*/  F2FP.F16.F32.PACK_AB R111, R35, R30 ;  /* 0x0000001e236f723e */ /* 0x000fea00000000ff */
[----:B------:R1:W-:Y:S01]  /*6c00*/  STSM.16.M88.4 [R100], R108 ;  /* 0x0000006c64007844 */ /* 0x0003e20000000200 */
[----:B------:R-:W-:Y:S01]  /*6c10*/  @!PT LDS RZ, [RZ] ;  /* 0x00000000fffff984 */ /* 0x000fe20000000800 */
[----:B------:R-:W-:Y:S01]  /*6c20*/  @!PT LDS RZ, [RZ] ;  /* 0x00000000fffff984 */ /* 0x000fe20000000800 */
[----:B------:R-:W-:Y:S01]  /*6c30*/  @!PT LDS RZ, [RZ] ;  /* 0x00000000fffff984 */ /* 0x000fe20000000800 */
[----:B------:R-:W-:Y:S01]  /*6c40*/  @!PT LDS RZ, [RZ] ;  /* 0x00000000fffff984 */ /* 0x000fe20000000800 */
[----:B------:R2:W-:Y:S07]  /*6c50*/  MEMBAR.ALL.CTA ;  /* 0x0000000000007992 */ /* 0x0005ee0000008000 */
[----:B--2---:R-:W2:Y:S02]  /*6c60*/  FENCE.VIEW.ASYNC.S ;  /* 0x00000000000073c6 */ /* 0x004ea40000000000 */
[----:B--2---:R-:W-:Y:S06]  /*6c70*/  BAR.SYNC.DEFER_BLOCKING 0x1, 0x80 ;  /* 0x0042000000007b1d */ /* 0x004fec0000010000 */
[----:B------:R-:W-:Y:S05]  /*6c80*/  @P0 BRA `(.L_x_106) ;  /* 0x0000000000280947 */ /* 0x000fea0003800000 */
[----:B------:R-:W2:Y:S01]  /*6c90*/  LDCU.64 UR6, c[0x0][0x348] ;  /* 0x00006900ff0677ac */ /* 0x000ea20008000a00 */
[----:B------:R-:W-:Y:S01]  /*6ca0*/  UIADD3 UR4, UPT, UPT, UR44, 0x400, URZ ;  /* 0x000004002c047890 */ /* 0x000fe2000fffe0ff */
[----:B------:R-:W-:Y:S05]  /*6cb0*/  UMOV UR51, UR36 ;  /* 0x0000002400337c82 */ /* 0x000fea0008000000 */
[----:B------:R-:W-:Y:S04]  /*6cc0*/  MOV R86, UR4 ;  /* 0x0000000400567c02 */ /* 0x000fe80008000f00 */
[----:B------:R-:W-:Y:S01]  /*6cd0*/  R2UR UR48, R86 ;  /* 0x00000000563072ca */ /* 0x000fe200000e0000 */
[----:B--2---:R-:W-:Y:S04]  /*6ce0*/  UIADD3 UR4, UP0, UPT, UR6, 0x680, URZ ;  /* 0x0000068006047890 */ /* 0x004fe8000ff1e0ff */
[----:B------:R-:W-:Y:S09]  /*6cf0*/  UIADD3.X UR5, UPT, UPT, URZ, UR7, URZ, UP0, !UPT ;  /* 0x00000007ff057290 */ /* 0x000ff200087fe4ff */
[----:B------:R2:W-:Y:S01]  /*6d00*/  UTMASTG.3D [UR48], [UR4] ;  /* 0x00000030040073b5 */ /* 0x0005e20008010000 */
[----:B------:R0:W-:Y:S01]  /*6d10*/  UTMACMDFLUSH ;  /* 0x00000000000079b7 */ /* 0x0001e20000000000 */
[----:B--2---:R-:W-:Y:S04]  /*6d20*/  DEPBAR.LE SB0, 0x1 ;  /* 0x000080400000791a */ /* 0x004fe80000000000 */
.L_x_106:
[----:B------:R-:W-:Y:S05]  /*6d30*/  BSYNC.RECONVERGENT B0 ;  /* 0x0000000000007941 */ /* 0x000fea0003800200 */
.L_x_105:
[----:B------:R-:W-:Y:S01]  /*6d40*/  BAR.SYNC.DEFER_BLOCKING 0x1, 0x80 ;  /* 0x0042000000007b1d */ /* 0x000fe20000010000 */
[----:B------:R-:W-:Y:S01]  /*6d50*/  ISETP.NE.AND P1, PT, R95, RZ, PT ;  /* 0x000000ff5f00720c */ /* 0x000fe20003f25270 */
[----:B------:R-:W-:Y:S01]  /*6d60*/  UISETP.NE.AND UP0, UPT, UR47, URZ, UPT ;  /* 0x000000ff2f00728c */ /* 0x000fe2000bf05270 */
[----:B------:R-:W-:Y:S11]  /*6d70*/  LEA R3, R46, UR44, 0x3 ;  /* 0x0000002c2e037c11 */ /* 0x000ff6000f8e18ff */
[----:B------:R-:W-:Y:S01]  /*6d80*/  @P1 SHF.L.U32 R4, R91, 0x1f, RZ ;  /* 0x0000001f5b041819 */ /* 0x000fe200000006ff */
[----:B------:R-:W-:Y:S06]  /*6d90*/  BRA.U !UP0, `(.L_x_107) ;  /* 0x0000000108247547 */ /* 0x000fec000b800000 */
[----:B------:R-:W2:Y:S01]  /*6da0*/  S2R R0, SR_CgaCtaId ;  /* 0x0000000000007919 */ /* 0x000ea20000008800 */
[----:B------:R-:W-:Y:S01]  /*6db0*/  IMAD.U32 R2, RZ, RZ, UR46 ;  /* 0x0000002eff027e24 */ /* 0x000fe2000f8e00ff */
[----:B------:R-:W-:Y:S04]  /*6dc0*/  UIADD3 UR4, UPT, UPT, UR46, 0x1, URZ ;  /* 0x000000012e047890 */ /* 0x000fe8000fffe0ff */
[----:B------:R-:W-:Y:S01]  /*6dd0*/  @P1 LEA R2, R2, UR44, 0x3 ;  /* 0x0000002c02021c11 */ /* 0x000fe2000f8e18ff */
[----:B------:R-:W-:Y:S04]  /*6de0*/  UISETP.NE.AND UP0, UPT, UR4, 0x4, UPT ;  /* 0x000000040400788c */ /* 0x000fe8000bf05270 */
[----:B------:R-:W-:Y:S01]  /*6df0*/  @P1 VIADD R5, R2, 0x60 ;  /* 0x0000006002051836 */ /* 0x000fe20000000000 */
[----:B------:R-:W-:Y:S04]  /*6e00*/  USEL UR46, UR4, URZ, UP0 ;  /* 0x000000ff042e7287 */ /* 0x000fe80008000000 */
[----:B--2---:R-:W-:Y:S04]  /*6e10*/  @P1 PRMT R0, R0, 0x654, R5 ;  /* 0x0000065400001816 */ /* 0x004fe80000000005 */
[----:B------:R2:W-:Y:S04]  /*6e20*/  @P1 SYNCS.ARRIVE.TRANS64.RED.A1T0 RZ, [R0+URZ], RZ ;  /* 0x000000ff00ff19a7 */ /* 0x0005e800081004ff */
.L_x_107:
[----:B------:R-:W3:Y:S01]  /*6e30*/  @P1 SYNCS.PHASECHK.TRANS64.TRYWAIT P0, [R3+URZ+0x40], R4 ;  /* 0x00004004030015a7 */ /* 0x000ee200080011ff */
[----:B------:R-:W-:Y:S01]  /*6e40*/  BSSY B1, `(.L_x_108) ;  /* 0x0000017000017945 */ /* 0x000fe20003800000 */
[----:B---3--:R-:W-:Y:S03]  /*6e50*/  @P1 SEL R60, RZ, 0x1, !P0 ;  /* 0x00000001ff3c1807 */ /* 0x008fe60004000000 */
[----:B------:R-:W-:Y:S05]  /*6e60*/  @!P1 BRA `(.L_x_109) ;  /* 0x0000000000509947 */ /* 0x000fea0003800000 */
[----:B------:R-:W-:Y:S01]  /*6e70*/  ISETP.NE.AND P1, PT, R61, RZ, PT ;  /* 0x000000ff3d00720c */ /* 0x000fe20003f25270 */
[----:B------:R-:W-:Y:S01]  /*6e80*/  BSSY B0, `(.L_x_110) ;  /* 0x000000a000007945 */ /* 0x000fe20003800000 */
[----:B------:R-:W-:Y:S11]  /*6e90*/  ISETP.NE.AND P0, PT, R60, RZ, PT ;  /* 0x000000ff3c00720c */ /* 0x000ff60003f05270 */
[----:B------:R-:W-:Y:S04]  /*6ea0*/  @P1 IMAD R4, R46, 0x2000, R47 ;  /* 0x000020002e041824 */ /* 0x000fe800078e022f */
[----:B------:R-:W-:Y:S04]  /*6eb0*/  @P1 VIADD R7, R4, UR44 ;  /* 0x0000002c04071c36 */ /* 0x000fe80008000000 */
[----:B------:R-:W-:Y:S01]  /*6ec0*/  @P1 IMAD.IADD R2, R92, 0x1, R7 ;  /* 0x000000015c021824 */ /* 0x000fe200078e0207 */
[----:B------:R-:W-:Y:S01]  /*6ed0*/  @P1 IADD3 R5, PT, PT, R62, R7, RZ ;  /* 0x000000073e051210 */ /* 0x000fe20007ffe0ff */
[----:B------:R-:W-:Y:S06]  /*6ee0*/  @P0 BRA `(.L_x_111) ;  /* 0x00000000000c0947 */ /* 0x000fec0003800000 */
[----:B--2---:R-:W-:Y:S04]  /*6ef0*/  SHF.L.U32 R0, R91, 0x1f, RZ ;  /* 0x0000001f5b007819 */ /* 0x004fe800000006ff */
[----:B------:R-:W2:Y:S02]  /*6f00*/  SYNCS.PHASECHK.TRANS64.TRYWAIT P0, [R3+URZ+0x40], R0 ;  /* 0x00004000030075a7 */ /* 0x000ea400080011ff */
[----:B--2---:R-:W-:Y:S05]  /*6f10*/  @!P0 BRA `(.L_x_112) ;  /* 0x00000030008c8947 */ /* 0x004fea0003800000 */
.L_x_111:
[----:B------:R-:W-:Y:S05]  /*6f20*/  BSYNC B0 ;  /* 0x0000000000007941 */ /* 0x000fea0003800000 */
.L_x_110:
[----:B------:R-:W-:Y:S02]  /*6f30*/  ISETP.NE.AND P0, PT, R61, RZ, PT ;  /* 0x000000ff3d00720c */ /* 0x000fe40003f05270 */
[----:B------:R-:W-:Y:S11]  /*6f40*/  IADD3 R46, PT, PT, R46, 0x1, RZ ;  /* 0x000000012e2e7810 */ /* 0x000ff60007ffe0ff */
[----:B--2---:R-:W-:Y:S01]  /*6f50*/  @P0 IMAD.IADD R0, R92, 0x1, R5 ;  /* 0x000000015c000824 */ /* 0x004fe200078e0205 */
[----:B------:R-:W-:Y:S05]  /*6f60*/  @P0 WARPSYNC.ALL ;  /* 0x0000000000000948 */ /* 0x000fea0003800000 */
[----:B------:R3:W4:Y:S04]  /*6f70*/  @P0 LDSM.16.M88.4 R48, [R4+UR44+0x400] ;  /* 0x0004002c0430083b */ /* 0x0007280008000200 */
[----:B------:R3:W2:Y:S04]  /*6f80*/  @P0 LDSM.16.M88.4 R56, [R2+0x400] ;  /* 0x000400000238083b */ /* 0x0006a80000000200 */
[----:B------:R3:W1:Y:S04]  /*6f90*/  @P0 LDSM.16.M88.4 R64, [R5+0x400] ;  /* 0x000400000540083b */ /* 0x0006680000000200 */
[----:B------:R3:W1:Y:S02]  /*6fa0*/  @P0 LDSM.16.M88.4 R72, [R0+0x400] ;  /* 0x000400000048083b */ /* 0x0006640000000200 */
.L_x_109:
[----:B------:R-:W-:Y:S05]  /*6fb0*/  BSYNC B1 ;  /* 0x0000000000017941 */ /* 0x000fea0003800000 */
.L_x_108:
[----:B------:R-:W-:Y:S05]  /*6fc0*/  VIADD R3, R39, 0x40 ;  /* 0x0000004027037836 */ /* 0x000fea0000000000 */
[----:B------:R-:W-:Y:S04]  /*6fd0*/  SHF.R.U32.HI R3, RZ, 0x15, R3 ;  /* 0x00000015ff037819 */ /* 0x000fe80000011603 */
[----:B------:R-:W-:Y:S11]  /*6fe0*/  LOP3.LUT P0, RZ, R3, 0x3, R82, 0x48, !PT ;  /* 0x0000000303ff7812 */ /* 0x000ff60007804852 */
[----:B------:R-:W-:Y:S02]  /*6ff0*/  @!UPT UIADD3 URZ, UPT, UPT, URZ, URZ, URZ ;  /* 0x000000fffffff290 */ /* 0x000fe4000fffe0ff */
[----:B------:R-:W-:Y:S05]  /*7000*/  @!P0 BRA `(.L_x_113) ;  /* 0x0000000000408947 */ /* 0x000fea0003800000 */
[----:B------:R-:W5:Y:S01]  /*7010*/  LDCU.64 UR8, c[0x4][0x70] ;  /* 0x01000e00ff0877ac */ /* 0x000f620008000a00 */
[----:B------:R-:W-:Y:S01]  /*7020*/  MOV R3, 0x0 ;  /* 0x0000000000037802 */ /* 0x000fe20000000f00 */
[----:B------:R-:W-:Y:S02]  /*7030*/  HFMA2 R12, -RZ, RZ, 0, 5.9604644775390625e-08 ;  /* 0x00000001ff0c7431 */ /* 0x000fe400000001ff */
[----:B------:R-:W-:Y:S02]  /*7040*/  IMAD.MOV.U32 R8, RZ, RZ, 0x192 ;  /* 0x00000192ff087424 */ /* 0x000fe400078e00ff */
[----:B------:R-:W-:Y:S01]  /*7050*/  IMAD.MOV.U32 R13, RZ, RZ, RZ ;  /* 0x000000ffff0d7224 */ /* 0x000fe200078e00ff */
[----:B------:R-:W2:Y:S01]  /*7060*/  LDCU.64 UR6, c[0x4][0x78] ;  /* 0x01000f00ff0677ac */ /* 0x000ea20008000a00 */
[----:B---3--:R-:W3:Y:S01]  /*7070*/  LDC.64 R2, c[0x4][R3] ;  /* 0x0100000003027b82 */ /* 0x008ee20000000a00 */
[----:B------:R-:W4:Y:S01]  /*7080*/  LDCU.64 UR4, c[0x4][0x10] ;  /* 0x01000200ff0477ac */ /* 0x000f220008000a00 */
[----:B-----5:R-:W-:Y:S01]  /*7090*/  MOV R5, UR9 ;  /* 0x0000000900057c02 */ /* 0x020fe20008000f00 */
[----:B------:R-:W-:Y:S01]  /*70a0*/  IMAD.U32 R4, RZ, RZ, UR8 ;  /* 0x00000008ff047e24 */ /* 0x000fe2000f8e00ff */
[----:B--2---:R-:W-:Y:S01]  /*70b0*/  MOV R7, UR7 ;  /* 0x0000000700077c02 */ /* 0x004fe20008000f00 */
[----:B------:R-:W-:Y:S01]  /*70c0*/  IMAD.U32 R6, RZ, RZ, UR6 ;  /* 0x00000006ff067e24 */ /* 0x000fe2000f8e00ff */
[----:B----4-:R-:W-:Y:S01]  /*70d0*/  MOV R11, UR5 ;  /* 0x00000005000b7c02 */ /* 0x010fe20008000f00 */
[----:B------:R-:W-:Y:S02]  /*70e0*/  IMAD.U32 R10, RZ, RZ, UR4 ;  /* 0x00000004ff0a7e24 */ /* 0x000fe4000f8e00ff */
[----:B------:R-:W-:Y:S07]  /*70f0*/  LEPC R20, `(.L_x_113) ;  /* 0x000000001014794e */ /* 0x000fee0000000000 */
[----:B-1-3--:R-:W-:Y:S05]  /*7100*/  CALL.ABS.NOINC R2 ;  /* 0x0000000002007343 */ /* 0x00afea0003c00000 */
.L_x_113:
[----:B------:R-:W-:Y:S05]  /*7110*/  WARPSYNC.ALL ;  /* 0x0000000000007948 */ /* 0x000fea0003800000 */
[----:B------:R-:W-:Y:S01]  /*7120*/  R2UR UR4, R39 ;  /* 0x00000000270472ca */ /* 0x000fe200000e0000 */
[--C-:B----4-:R-:W-:Y:S01]  /*7130*/  HADD2.F32 R40, -RZ, R48.reuse.H0_H0 ;  /* 0x20000030ff287230 */ /* 0x110fe20000004100 */
[----:B------:R-:W4:Y:S01]  /*7140*/  S2R R101, SR_CgaCtaId ;  /* 0x0000000000657919 */ /* 0x000f220000008800 */
[----:B------:R-:W-:Y:S01]  /*7150*/  HADD2.F32 R43, -RZ, R48.H1_H1 ;  /* 0x30000030ff2b7230 */ /* 0x000fe20000004100 */
[----:B------:R-:W-:Y:S01]  /*7160*/  ISETP.NE.AND P6, PT, R95, RZ, PT ;  /* 0x000000ff5f00720c */ /* 0x000fe20003fc5270 */
[----:B------:R-:W-:Y:S01]  /*7170*/  HADD2.F32 R42, -RZ, R49.H1_H1 ;  /* 0x30000031ff2a7230 */ /* 0x000fe20000004100 */
[----:B------:R-:W-:Y:S01]  /*7180*/  ISETP.NE.AND P0, PT, R94, RZ, PT ;  /* 0x000000ff5e00720c */ /* 0x000fe20003f05270 */
[--C-:B------:R-:W-:Y:S01]  /*7190*/  HADD2.F32 R44, -RZ, R50.reuse.H1_H1 ;  /* 0x30000032ff2c7230 */ /* 0x100fe20000004100 */
[----:B------:R-:W-:Y:S01]  /*71a0*/  MOV R63, UR46 ;  /* 0x0000002e003f7c02 */ /* 0x000fe20008000f00 */
[----:B--2---:R-:W-:Y:S01]  /*71b0*/  HADD2.F32 R45, -RZ, R59.H0_H0 ;  /* 0x2000003bff2d7230 */ /* 0x004fe20000004100 */
[----:B------:R-:W-:Y:S03]  /*71c0*/  BSSY.RECONVERGENT B0, `(.L_x_114) ;  /* 0x0000088000007945 */ /* 0x000fe60003800200 */
[----:B---3--:R-:W2:Y:S04]  /*71d0*/  LDTM.16dp256bit.x8 R4, tmem[UR4+0x40] ;  /* 0x00004004000479ee */ /* 0x008ea800081a0000 */
[----:B------:R-:W-:Y:S02]  /*71e0*/  @P6 LEA R63, R63, UR44, 0x3 ;  /* 0x0000002c3f3f6c11 */ /* 0x000fe4000f8e18ff */
[----:B-1----:R-:W-:Y:S02]  /*71f0*/  @P6 SHF.L.U32 R108, R91, 0x1f, RZ ;  /* 0x0000001f5b6c6819 */ /* 0x002fe400000006ff */
[----:B------:R-:W-:Y:S02]  /*7200*/  @P6 IADD3 R102, PT, PT, R63, 0x60, RZ ;  /* 0x000000603f666810 */ /* 0x000fe40007ffe0ff */
[----:B------:R-:W-:Y:S01]  /*7210*/  LEA R63, R46, UR44, 0x3 ;  /* 0x0000002c2e3f7c11 */ /* 0x000fe2000f8e18ff */
[C---:B--2---:R-:W-:Y:S01]  /*7220*/  FMUL R0, R38.reuse, R4 ;  /* 0x0000000426007220 */ /* 0x044fe20000400000 */
[C---:B------:R-:W-:Y:S01]  /*7230*/  FMUL R2, R38.reuse, R5 ;  /* 0x0000000526027220 */ /* 0x040fe20000400000 */
[C---:B------:R-:W-:Y:S01]  /*7240*/  FMUL R3, R38.reuse, R6 ;  /* 0x0000000626037220 */ /* 0x040fe20000400000 */
[C---:B------:R-:W-:Y:S01]  /*7250*/  FMUL R7, R38.reuse, R7 ;  /* 0x0000000726077220 */ /* 0x040fe20000400000 */
[C---:B------:R-:W-:Y:S01]  /*7260*/  FFMA R0, R41.reuse, R40, R0 ;  /* 0x0000002829007223 */ /* 0x040fe20000000000 */
[----:B------:R-:W-:Y:S02]  /*7270*/  HADD2.F32 R40, -RZ, R49.H0_H0 ;  /* 0x20000031ff287230 */ /* 0x000fe40000004100 */
[C---:B------:R-:W-:Y:S01]  /*7280*/  FFMA R2, R41.reuse, R43, R2 ;  /* 0x0000002b29027223 */ /* 0x040fe20000000002 */
[C---:B------:R-:W-:Y:S01]  /*7290*/  FMUL R4, R38.reuse, R8 ;  /* 0x0000000826047220 */ /* 0x040fe20000400000 */
[--C-:B------:R-:W-:Y:S02]  /*72a0*/  HADD2.F32 R43, -RZ, R51.reuse.H0_H0 ;  /* 0x20000033ff2b7230 */ /* 0x100fe40000004100 */
[----:B------:R-:W-:Y:S01]  /*72b0*/  FMUL R5, R38, R9 ;  /* 0x0000000926057220 */ /* 0x000fe20000400000 */
[C---:B------:R-:W-:Y:S01]  /*72c0*/  FFMA R3, R41.reuse, R40, R3 ;  /* 0x0000002829037223 */ /* 0x040fe20000000003 */
[----:B------:R-:W-:Y:S01]  /*72d0*/  HADD2.F32 R40, -RZ, R50.H0_H0 ;  /* 0x20000032ff287230 */ /* 0x000fe20000004100 */
[----:B------:R-:W-:Y:S01]  /*72e0*/  F2FP.F16.F32.PACK_AB R52, R2, R0 ;  /* 0x000000000234723e */ /* 0x000fe200000000ff */
[C---:B------:R-:W-:Y:S01]  /*72f0*/  FFMA R7, R41.reuse, R42, R7 ;  /* 0x0000002a29077223 */ /* 0x040fe20000000007 */
[----:B------:R-:W-:Y:S02]  /*7300*/  HADD2.F32 R42, -RZ, R51.H1_H1 ;  /* 0x30000033ff2a7230 */ /* 0x000fe40000004100 */
[C---:B------:R-:W-:Y:S01]  /*7310*/  FMUL R6, R38.reuse, R10 ;  /* 0x0000000a26067220 */ /* 0x040fe20000400000 */
[C---:B------:R-:W-:Y:S01]  /*7320*/  FFMA R4, R41.reuse, R40, R4 ;  /* 0x0000002829047223 */ /* 0x040fe20000000004 */
[----:B------:R-:W-:Y:S01]  /*7330*/  FFMA R5, R41, R44, R5 ;  /* 0x0000002c29057223 */ /* 0x000fe20000000005 */
[----:B------:R-:W-:Y:S01]  /*7340*/  F2FP.F16.F32.PACK_AB R53, R7, R3 ;  /* 0x000000030735723e */ /* 0x000fe200000000ff */
[----:B------:R-:W-:Y:S01]  /*7350*/  FFMA R6, R41, R43, R6 ;  /* 0x0000002b29067223 */ /* 0x000fe20000000006 */
[C---:B------:R-:W-:Y:S01]  /*7360*/  FMUL R11, R38.reuse, R11 ;  /* 0x0000000b260b7220 */ /* 0x040fe20000400000 */
[--C-:B------:R-:W-:Y:S01]  /*7370*/  HADD2.F32 R40, -RZ, R56.reuse.H0_H0 ;  /* 0x20000038ff287230 */ /* 0x100fe20000004100 */
[----:B------:R-:W-:Y:S01]  /*7380*/  F2FP.F16.F32.PACK_AB R54, R5, R4 ;  /* 0x000000040536723e */ /* 0x000fe200000000ff */
[C---:B------:R-:W-:Y:S01]  /*7390*/  FMUL R8, R38.reuse, R12 ;  /* 0x0000000c26087220 */ /* 0x040fe20000400000 */
        /* <DEDUP_REMOVED lines=13> */
[--C-:B------:R-:W-:Y:S02]  /*7470*/  HADD2.F32 R43, -RZ, R58.reuse.H0_H0 ;  /* 0x2000003aff2b7230 */ /* 0x100fe40000004100 */
[----:B------:R-:W-:Y:S01]  /*7480*/  FFMA R15, R41, R40, R15 ;  /* 0x00000028290f7223 */ /* 0x000fe2000000000f */
[C---:B------:R-:W-:Y:S01]  /*7490*/  FMUL R12, R38.reuse, R16 ;  /* 0x00000010260c7220 */ /* 0x040fe20000400000 */
[----:B------:R-:W-:Y:S02]  /*74a0*/  HADD2.F32 R42, -RZ, R58.H1_H1 ;  /* 0x3000003aff2a7230 */ /* 0x000fe40000004100 */
[C---:B------:R-:W-:Y:S01]  /*74b0*/  FMUL R13, R38.reuse, R17 ;  /* 0x00000011260d7220 */ /* 0x040fe20000400000 */
[C---:B------:R-:W-:Y:S01]  /*74c0*/  FMUL R14, R38.reuse, R18 ;  /* 0x00000012260e7220 */ /* 0x040fe20000400000 */
[----:B------:R-:W-:Y:S01]  /*74d0*/  F2FP.F16.F32.PACK_AB R69, R15, R10 ;  /* 0x0000000a0f45723e */ /* 0x000fe200000000ff */
[C---:B------:R-:W-:Y:S01]  /*74e0*/  FFMA R12, R41.reuse, R43, R12 ;  /* 0x0000002b290c7223 */ /* 0x040fe2000000000c */
[----:B------:R-:W-:Y:S02]  /*74f0*/  HADD2.F32 R40, -RZ, R59.H1_H1 ;  /* 0x3000003bff287230 */ /* 0x000fe40000004100 */
[C---:B------:R-:W-:Y:S01]  /*7500*/  FFMA R13, R41.reuse, R42, R13 ;  /* 0x0000002a290d7223 */ /* 0x040fe2000000000d */
[----:B------:R-:W-:Y:S01]  /*7510*/  FFMA R14, R41, R45, R14 ;  /* 0x0000002d290e7223 */ /* 0x000fe2000000000e */
[C---:B------:R-:W-:Y:S01]  /*7520*/  FMUL R19, R38.reuse, R19 ;  /* 0x0000001326137220 */ /* 0x040fe20000400000 */
[--C-:B------:R-:W-:Y:S02]  /*7530*/  HADD2.F32 R43, -RZ, R64.reuse.H0_H0 ;  /* 0x20000040ff2b7230 */ /* 0x100fe40000004100 */
        /* <DEDUP_REMOVED lines=13> */
[--C-:B------:R-:W-:Y:S01]  /*7610*/  HADD2.F32 R42, -RZ, R66.reuse.H0_H0 ;  /* 0x20000042ff2a7230 */ /* 0x100fe20000004100 */
[----:B------:R2:W-:Y:S01]  /*7620*/  STSM.16.M88.4 [R96+0x2400], R68 ;  /* 0x0024004460007844 */ /* 0x0005e20000000200 */
[----:B-1----:R-:W-:Y:S01]  /*7630*/  F2FP.F16.F32.PACK_AB R52, R17, R16 ;  /* 0x000000101134723e */ /* 0x002fe200000000ff */
[----:B------:R-:W-:Y:S01]  /*7640*/  FFMA R23, R41, R40, R23 ;  /* 0x0000002829177223 */ /* 0x000fe20000000017 */
        /* <DEDUP_REMOVED lines=19> */
[C---:B------:R-:W-:Y:S01]  /*7780*/  FFMA R25, R41.reuse, R42, R25 ;  /* 0x0000002a29197223 */ /* 0x040fe20000000019 */
[----:B------:R-:W-:Y:S02]  /*7790*/  HADD2.F32 R40, -RZ, R73.H1_H1 ;  /* 0x30000049ff287230 */ /* 0x000fe40000004100 */
[C---:B------:R-:W-:Y:S01]  /*77a0*/  FFMA R26, R41.reuse, R43, R26 ;  /* 0x0000002b291a7223 */ /* 0x040fe2000000001a */
[C---:B------:R-:W-:Y:S01]  /*77b0*/  FMUL R31, R38.reuse, R31 ;  /* 0x0000001f261f7220 */ /* 0x040fe20000400000 */
[--C-:B------:R-:W-:Y:S02]  /*77c0*/  HADD2.F32 R43, -RZ, R74.reuse.H0_H0 ;  /* 0x2000004aff2b7230 */ /* 0x100fe40000004100 */
[C---:B------:R-:W-:Y:S01]  /*77d0*/  FMUL R28, R38.reuse, R32 ;  /* 0x00000020261c7220 */ /* 0x040fe20000400000 */
[----:B------:R-:W-:Y:S02]  /*77e0*/  HADD2.F32 R42, -RZ, R74.H1_H1 ;  /* 0x3000004aff2a7230 */ /* 0x000fe40000004100 */
[C---:B------:R-:W-:Y:S01]  /*77f0*/  FMUL R29, R38.reuse, R33 ;  /* 0x00000021261d7220 */ /* 0x040fe20000400000 */
[--C-:B------:R-:W-:Y:S02]  /*7800*/  HADD2.F32 R45, -RZ, R75.reuse.H0_H0 ;  /* 0x2000004bff2d7230 */ /* 0x100fe40000004100 */
[C---:B------:R-:W-:Y:S01]  /*7810*/  FMUL R30, R38.reuse, R34 ;  /* 0x00000022261e7220 */ /* 0x040fe20000400000 */
[----:B------:R-:W-:Y:S02]  /*7820*/  HADD2.F32 R44, -RZ, R75.H1_H1 ;  /* 0x3000004bff2c7230 */ /* 0x000fe40000004100 */
[C---:B------:R-:W-:Y:S01]  /*7830*/  FFMA R31, R41.reuse, R40, R31 ;  /* 0x00000028291f7223 */ /* 0x040fe2000000001f */
        /* <DEDUP_REMOVED lines=9> */
[----:B------:R2:W-:Y:S01]  /*78d0*/  STSM.16.M88.4 [R99+0x2000], R52 ;  /* 0x0020003463007844 */ /* 0x0005e20000000200 */
[----:B------:R-:W-:Y:S02]  /*78e0*/  F2FP.F16.F32.PACK_AB R106, R29, R28 ;  /* 0x0000001c1d6a723e */ /* 0x000fe400000000ff */
[----:B------:R-:W-:Y:S02]  /*78f0*/  F2FP.F16.F32.PACK_AB R107, R35, R30 ;  /* 0x0000001e236b723e */ /* 0x000fe400000000ff */
[----:B----4-:R-:W-:Y:S03]  /*7900*/  @P6 PRMT R102, R101, 0x654, R102 ;  /* 0x0000065465666816 */ /* 0x010fe60000000066 */
[----:B------:R2:W-:Y:S01]  /*7910*/  STSM.16.M88.4 [R100+0x2000], R104 ;  /* 0x0020006864007844 */ /* 0x0005e20000000200 */
[----:B------:R-:W-:Y:S01]  /*7920*/  @!PT LDS RZ, [RZ] ;  /* 0x00000000fffff984 */ /* 0x000fe20000000800 */
[----:B------:R-:W-:Y:S01]  /*7930*/  @!PT LDS RZ, [RZ] ;  /* 0x00000000fffff984 */ /* 0x000fe20000000800 */
[----:B------:R-:W-:Y:S01]  /*7940*/  @!PT LDS RZ, [RZ] ;  /* 0x00000000fffff984 */ /* 0x000fe20000000800 */
[----:B------:R-:W-:Y:S01]  /*7950*/  @!PT LDS RZ, [RZ] ;  /* 0x00000000fffff984 */ /* 0x000fe20000000800 */
[----:B------:R1:W-:Y:S07]  /*7960*/  MEMBAR.ALL.CTA ;  /* 0x0000000000007992 */ /* 0x0003ee0000008000 */
[----:B-1----:R-:W1:Y:S02]  /*7970*/  FENCE.VIEW.ASYNC.S ;  /* 0x00000000000073c6 */ /* 0x002e640000000000 */
[----:B-1----:R-:W-:Y:S06]  /*7980*/  BAR.SYNC.DEFER_BLOCKING 0x1, 0x80 ;  /* 0x0042000000007b1d */ /* 0x002fec0000010000 */
[----:B------:R-:W-:Y:S05]  /*7990*/  @P0 BRA `(.L_x_115) ;  /* 0x0000000000280947 */ /* 0x000fea0003800000 */
[----:B------:R-:W1:Y:S01]  /*79a0*/  LDCU.64 UR6, c[0x0][0x348] ;  /* 0x00006900ff0677ac */ /* 0x000e620008000a00 */
[----:B------:R-:W-:Y:S02]  /*79b0*/  UIADD3 UR9, UPT, UPT, UR49, 0x40, URZ ;  /* 0x0000004031097890 */ /* 0x000fe4000fffe0ff */
[----:B------:R-:W-:Y:S01]  /*79c0*/  UIADD3 UR8, UPT, UPT, UR44, 0x2400, URZ ;  /* 0x000024002c087890 */ /* 0x000fe2000fffe0ff */
[----:B------:R-:W-:Y:S01]  /*79d0*/  UMOV UR10, UR50 ;  /* 0x00000032000a7c82 */ /* 0x000fe20008000000 */
[----:B------:R-:W-:Y:S01]  /*79e0*/  UMOV UR11, UR36 ;  /* 0x00000024000b7c82 */ /* 0x000fe20008000000 */
[----:B-1----:R-:W-:Y:S04]  /*79f0*/  UIADD3 UR4, UP0, UPT, UR6, 0x680, URZ ;  /* 0x0000068006047890 */ /* 0x002fe8000ff1e0ff */
[----:B------:R-:W-:Y:S09]  /*7a00*/  UIADD3.X UR5, UPT, UPT, URZ, UR7, URZ, UP0, !UPT ;  /* 0x00000007ff057290 */ /* 0x000ff200087fe4ff */
[----:B------:R1:W-:Y:S01]  /*7a10*/  UTMASTG.3D [UR8], [UR4] ;  /* 0x00000008040073b5 */ /* 0x0003e20008010000 */
[----:B------:R0:W-:Y:S01]  /*7a20*/  UTMACMDFLUSH ;  /* 0x00000000000079b7 */ /* 0x0001e20000000000 */
[----:B-1----:R-:W-:Y:S04]  /*7a30*/  DEPBAR.LE SB0, 0x1 ;  /* 0x000080400000791a */ /* 0x002fe80000000000 */
.L_x_115:
[----:B------:R-:W-:Y:S05]  /*7a40*/  BSYNC.RECONVERGENT B0 ;  /* 0x0000000000007941 */ /* 0x000fea0003800200 */
.L_x_114:
[----:B------:R-:W-:Y:S01]  /*7a50*/  BAR.SYNC.DEFER_BLOCKING 0x1, 0x80 ;  /* 0x0042000000007b1d */ /* 0x000fe20000010000 */
[----:B------:R-:W-:Y:S04]  /*7a60*/  UIADD3 UR4, UPT, UPT, UR46, 0x1, URZ ;  /* 0x000000012e047890 */ /* 0x000fe8000fffe0ff */
[----:B------:R-:W-:Y:S04]  /*7a70*/  UISETP.NE.AND UP0, UPT, UR4, 0x4, UPT ;  /* 0x000000040400788c */ /* 0x000fe8000bf05270 */
[----:B------:R-:W-:Y:S01]  /*7a80*/  USEL UR45, UR4, URZ, UP0 ;  /* 0x000000ff042d7287 */ /* 0x000fe20008000000 */
[----:B------:R1:W-:Y:S01]  /*7a90*/  @P6 SYNCS.ARRIVE.TRANS64.RED.A1T0 RZ, [R102+URZ], RZ ;  /* 0x000000ff66ff69a7 */ /* 0x0003e200081004ff */
[----:B------:R-:W-:Y:S01]  /*7aa0*/  BSSY B1, `(.L_x_116) ;  /* 0x0000018000017945 */ /* 0x000fe20003800000 */
[----:B------:R-:W3:Y:S02]  /*7ab0*/  @P6 SYNCS.PHASECHK.TRANS64.TRYWAIT P0, [R63+URZ+0x40], R108 ;  /* 0x0000406c3f0065a7 */ /* 0x000ee400080011ff */
[----:B---3--:R-:W-:Y:S01]  /*7ac0*/  @P6 SEL R60, RZ, 0x1, !P0 ;  /* 0x00000001ff3c6807 */ /* 0x008fe20004000000 */
[----:B-1----:R-:W-:Y:S06]  /*7ad0*/  @!P6 BRA `(.L_x_117) ;  /* 0x000000000050e947 */ /* 0x002fec0003800000 */
        /* <DEDUP_REMOVED lines=8> */
[----:B------:R-:W-:Y:S04]  /*7b60*/  SHF.L.U32 R4, R91, 0x1f, RZ ;  /* 0x0000001f5b047819 */ /* 0x000fe800000006ff */
[----:B------:R-:W1:Y:S02]  /*7b70*/  SYNCS.PHASECHK.TRANS64.TRYWAIT P0, [R63+URZ+0x40], R4 ;  /* 0x000040043f0075a7 */ /* 0x000e6400080011ff */
[----:B-1----:R-:W-:Y:S05]  /*7b80*/  @!P0 BRA `(.L_x_120) ;  /* 0x0000002400848947 */ /* 0x002fea0003800000 */
.L_x_119:
[----:B------:R-:W-:Y:S05]  /*7b90*/  BSYNC B0 ;  /* 0x0000000000007941 */ /* 0x000fea0003800000 */
.L_x_118:
[----:B------:R-:W-:Y:S02]  /*7ba0*/  ISETP.NE.AND P0, PT, R61, RZ, PT ;  /* 0x000000ff3d00720c */ /* 0x000fe40003f05270 */
[----:B------:R-:W-:Y:S11]  /*7bb0*/  IADD3 R46, PT, PT, R46, 0x1, RZ ;  /* 0x000000012e2e7810 */ /* 0x000ff60007ffe0ff */
[----:B-1----:R-:W-:Y:S01]  /*7bc0*/  @P0 IMAD.IADD R4, R92, 0x1, R3 ;  /* 0x000000015c040824 */ /* 0x002fe200078e0203 */
[----:B------:R-:W-:Y:S05]  /*7bd0*/  @P0 WARPSYNC.ALL ;  /* 0x0000000000000948 */ /* 0x000fea0003800000 */
[----:B------:R1:W3:Y:S04]  /*7be0*/  @P0 LDSM.16.M88.4 R48, [R2+UR44+0x400] ;  /* 0x0004002c0230083b */ /* 0x0002e80008000200 */
[----:B------:R1:W4:Y:S04]  /*7bf0*/  @P0 LDSM.16.M88.4 R56, [R0+0x400] ;  /* 0x000400000038083b */ /* 0x0003280000000200 */
[----:B------:R1:W1:Y:S04]  /*7c00*/  @P0 LDSM.16.M88.4 R64, [R3+0x400] ;  /* 0x000400000340083b */ /* 0x0002680000000200 */
[----:B------:R1:W1:Y:S02]  /*7c10*/  @P0 LDSM.16.M88.4 R72, [R4+0x400] ;  /* 0x000400000448083b */ /* 0x0002640000000200 */
.L_x_117:
[----:B------:R-:W-:Y:S05]  /*7c20*/  BSYNC B1 ;  /* 0x0000000000017941 */ /* 0x000fea0003800000 */
.L_x_116:
[----:B-1----:R-:W-:Y:S05]  /*7c30*/  VIADD R3, R39, 0x80 ;  /* 0x0000008027037836 */ /* 0x002fea0000000000 */
[----:B------:R-:W-:Y:S04]  /*7c40*/  SHF.R.U32.HI R3, RZ, 0x15, R3 ;  /* 0x00000015ff037819 */ /* 0x000fe80000011603 */
[----:B------:R-:W-:Y:S11]  /*7c50*/  LOP3.LUT P0, RZ, R3, 0x3, R82, 0x48, !PT ;  /* 0x0000000303ff7812 */ /* 0x000ff60007804852 */
[----:B------:R-:W-:Y:S02]  /*7c60*/  @!UPT UIADD3 URZ, UPT, UPT, URZ, URZ, URZ ;  /* 0x000000fffffff290 */ /* 0x000fe4000fffe0ff */
[----:B------:R-:W-:Y:S05]  /*7c70*/  @!P0 BRA `(.L_x_121) ;  /* 0x0000000000408947 */ /* 0x000fea0003800000 */
[----:B------:R-:W1:Y:S01]  /*7c80*/  LDCU.64 UR8, c[0x4][0x70] ;  /* 0x01000e00ff0877ac */ /* 0x000e620008000a00 */
[----:B------:R-:W-:Y:S01]  /*7c90*/  MOV R3, 0x0 ;  /* 0x0000000000037802 */ /* 0x000fe20000000f00 */
[----:B------:R-:W-:Y:S02]  /*7ca0*/  HFMA2 R12, -RZ, RZ, 0, 5.9604644775390625e-08 ;  /* 0x00000001ff0c7431 */ /* 0x000fe400000001ff */
[----:B------:R-:W-:Y:S02]  /*7cb0*/  IMAD.MOV.U32 R8, RZ, RZ, 0x192 ;  /* 0x00000192ff087424 */ /* 0x000fe400078e00ff */
[----:B------:R-:W-:Y:S01]  /*7cc0*/  IMAD.MOV.U32 R13, RZ, RZ, RZ ;  /* 0x000000ffff0d7224 */ /* 0x000fe200078e00ff */
[----:B------:R-:W5:Y:S01]  /*7cd0*/  LDCU.64 UR6, c[0x4][0x78] ;  /* 0x01000f00ff0677ac */ /* 0x000f620008000a00 */
[----:B------:R-:W2:Y:S01]  /*7ce0*/  LDC.64 R2, c[0x4][R3] ;  /* 0x0100000003027b82 */ /* 0x000ea20000000a00 */
[----:B------:R-:W3:Y:S01]  /*7cf0*/  LDCU.64 UR4, c[0x4][0x10] ;  /* 0x01000200ff0477ac */ /* 0x000ee20008000a00 */
[----:B-1----:R-:W-:Y:S01]  /*7d00*/  MOV R5, UR9 ;  /* 0x0000000900057c02 */ /* 0x002fe20008000f00 */
[----:B------:R-:W-:Y:S01]  /*7d10*/  IMAD.U32 R4, RZ, RZ, UR8 ;  /* 0x00000008ff047e24 */ /* 0x000fe2000f8e00ff */
[----:B-----5:R-:W-:Y:S01]  /*7d20*/  MOV R7, UR7 ;  /* 0x0000000700077c02 */ /* 0x020fe20008000f00 */
[----:B------:R-:W-:Y:S01]  /*7d30*/  IMAD.U32 R6, RZ, RZ, UR6 ;  /* 0x00000006ff067e24 */ /* 0x000fe2000f8e00ff */
[----:B---3--:R-:W-:Y:S01]  /*7d40*/  MOV R11, UR5 ;  /* 0x00000005000b7c02 */ /* 0x008fe20008000f00 */
[----:B------:R-:W-:Y:S02]  /*7d50*/  IMAD.U32 R10, RZ, RZ, UR4 ;  /* 0x00000004ff0a7e24 */ /* 0x000fe4000f8e00ff */
[----:B------:R-:W-:Y:S07]  /*7d60*/  LEPC R20, `(.L_x_121) ;  /* 0x000000001014794e */ /* 0x000fee0000000000 */
[----:B--2-4-:R-:W-:Y:S05]  /*7d70*/  CALL.ABS.NOINC R2 ;  /* 0x0000000002007343 */ /* 0x014fea0003c00000 */
.L_x_121:
[----:B------:R-:W-:Y:S05]  /*7d80*/  WARPSYNC.ALL ;  /* 0x0000000000007948 */ /* 0x000fea0003800000 */
[----:B------:R-:W-:Y:S01]  /*7d90*/  R2UR UR4, R39 ;  /* 0x00000000270472ca */ /* 0x000fe200000e0000 */
[--C-:B---3--:R-:W-:Y:S01]  /*7da0*/  HADD2.F32 R40, -RZ, R48.reuse.H0_H0 ;  /* 0x20000030ff287230 */ /* 0x108fe20000004100 */
[----:B------:R-:W-:Y:S01]  /*7db0*/  ISETP.NE.AND P6, PT, R95, RZ, PT ;  /* 0x000000ff5f00720c */ /* 0x000fe20003fc5270 */
[----:B------:R-:W-:Y:S01]  /*7dc0*/  HADD2.F32 R43, -RZ, R48.H1_H1 ;  /* 0x30000030ff2b7230 */ /* 0x000fe20000004100 */
[----:B------:R-:W-:Y:S01]  /*7dd0*/  ISETP.NE.AND P0, PT, R94, RZ, PT ;  /* 0x000000ff5e00720c */ /* 0x000fe20003f05270 */
[----:B------:R-:W-:Y:S01]  /*7de0*/  HADD2.F32 R42, -RZ, R49.H0_H0 ;  /* 0x20000031ff2a7230 */ /* 0x000fe20000004100 */
[----:B------:R-:W-:Y:S01]  /*7df0*/  MOV R63, UR45 ;  /* 0x0000002d003f7c02 */ /* 0x000fe20008000f00 */
[--C-:B------:R-:W-:Y:S01]  /*7e00*/  HADD2.F32 R45, -RZ, R51.reuse.H0_H0 ;  /* 0x20000033ff2d7230 */ /* 0x100fe20000004100 */
[----:B------:R-:W-:Y:S01]  /*7e10*/  BSSY.RECONVERGENT B0, `(.L_x_122) ;  /* 0x0000089000007945 */ /* 0x000fe20003800200 */
[----:B------:R-:W-:Y:S01]  /*7e20*/  HADD2.F32 R44, -RZ, R51.H1_H1 ;  /* 0x30000033ff2c7230 */ /* 0x000fe20000004100 */
[----:B------:R-:W-:Y:S03]  /*7e30*/  LEA R108, R46, UR44, 0x3 ;  /* 0x0000002c2e6c7c11 */ /* 0x000fe6000f8e18ff */
[----:B------:R-:W1:Y:S02]  /*7e40*/  LDTM.16dp256bit.x8 R4, tmem[UR4+0x80] ;  /* 0x00008004000479ee */ /* 0x000e6400081a0000 */
[----:B------:R-:W-:Y:S04]  /*7e50*/  @P6 LEA R63, R63, UR44, 0x3 ;  /* 0x0000002c3f3f6c11 */ /* 0x000fe8000f8e18ff */
[----:B------:R-:W-:Y:S02]  /*7e60*/  @P6 IADD3 R102, PT, PT, R63, 0x60, RZ ;  /* 0x000000603f666810 */ /* 0x000fe40007ffe0ff */
[----:B------:R-:W-:Y:S02]  /*7e70*/  @P6 SHF.L.U32 R63, R91, 0x1f, RZ ;  /* 0x0000001f5b3f6819 */ /* 0x000fe400000006ff */
[----:B------:R-:W-:Y:S01]  /*7e80*/  @P6 PRMT R102, R101, 0x654, R102 ;  /* 0x0000065465666816 */ /* 0x000fe20000000066 */
[C---:B-1----:R-:W-:Y:S01]  /*7e90*/  FMUL R0, R38.reuse, R4 ;  /* 0x0000000426007220 */ /* 0x042fe20000400000 */
[C---:B------:R-:W-:Y:S01]  /*7ea0*/  FMUL R2, R38.reuse, R5 ;  /* 0x0000000526027220 */ /* 0x040fe20000400000 */
[C---:B------:R-:W-:Y:S01]  /*7eb0*/  FMUL R3, R38.reuse, R6 ;  /* 0x0000000626037220 */ /* 0x040fe20000400000 */
        /* <DEDUP_REMOVED lines=8> */
[----:B--2---:R-:W-:Y:S01]  /*7f40*/  F2FP.F16.F32.PACK_AB R68, R2, R0 ;  /* 0x000000000244723e */ /* 0x004fe200000000ff */
[C---:B------:R-:W-:Y:S01]  /*7f50*/  FFMA R7, R41.reuse, R40, R7 ;  /* 0x0000002829077223 */ /* 0x040fe20000000007 */
[----:B------:R-:W-:Y:S01]  /*7f60*/  FFMA R4, R41, R43, R4 ;  /* 0x0000002b29047223 */ /* 0x000fe20000000004 */
[C---:B------:R-:W-:Y:S01]  /*7f70*/  FMUL R5, R38.reuse, R9 ;  /* 0x0000000926057220 */ /* 0x040fe20000400000 */
[C---:B------:R-:W-:Y:S01]  /*7f80*/  FMUL R6, R38.reuse, R10 ;  /* 0x0000000a26067220 */ /* 0x040fe20000400000 */
[C---:B------:R-:W-:Y:S01]  /*7f90*/  FMUL R11, R38.reuse, R11 ;  /* 0x0000000b260b7220 */ /* 0x040fe20000400000 */
[--C-:B----4-:R-:W-:Y:S01]  /*7fa0*/  HADD2.F32 R40, -RZ, R56.reuse.H0_H0 ;  /* 0x20000038ff287230 */ /* 0x110fe20000004100 */
[----:B------:R-:W-:Y:S01]  /*7fb0*/  F2FP.F16.F32.PACK_AB R69, R7, R3 ;  /* 0x000000030745723e */ /* 0x000fe200000000ff */
[C---:B------:R-:W-:Y:S01]  /*7fc0*/  FFMA R5, R41.reuse, R42, R5 ;  /* 0x0000002a29057223 */ /* 0x040fe20000000005 */
[C---:B------:R-:W-:Y:S01]  /*7fd0*/  FFMA R6, R41.reuse, R45, R6 ;  /* 0x0000002d29067223 */ /* 0x040fe20000000006 */
[----:B------:R-:W-:Y:S01]  /*7fe0*/  FFMA R11, R41, R44, R11 ;  /* 0x0000002c290b7223 */ /* 0x000fe2000000000b */
[C---:B------:R-:W-:Y:S01]  /*7ff0*/  FMUL R8, R38.reuse, R12 ;  /* 0x0000000c26087220 */ /* 0x040fe20000400000 */
[----:B------:R-:W-:Y:S01]  /*8000*/  HADD2.F32 R42, -RZ, R56.H1_H1 ;  /* 0x30000038ff2a7230 */ /* 0x000fe20000004100 */
[----:B------:R-:W-:Y:S01]  /*8010*/  F2FP.F16.F32.PACK_AB R70, R5, R4 ;  /* 0x000000040546723e */ /* 0x000fe200000000ff */
[C---:B------:R-:W-:Y:S01]  /*8020*/  FMUL R9, R38.reuse, R13 ;  /* 0x0000000d26097220 */ /* 0x040fe20000400000 */
[----:B------:R-:W-:Y:S01]  /*8030*/  F2FP.F16.F32.PACK_AB R71, R11, R6 ;  /* 0x000000060b47723e */ /* 0x000fe200000000ff */
[C---:B------:R-:W-:Y:S01]  /*8040*/  FFMA R8, R41.reuse, R40, R8 ;  /* 0x0000002829087223 */ /* 0x040fe20000000008 */
[--C-:B------:R-:W-:Y:S02]  /*8050*/  HADD2.F32 R43, -RZ, R57.reuse.H0_H0 ;  /* 0x20000039ff2b7230 */ /* 0x100fe40000004100 */
[----:B------:R-:W-:Y:S01]  /*8060*/  FFMA R9, R41, R42, R9 ;  /* 0x0000002a29097223 */ /* 0x000fe20000000009 */
[C---:B------:R-:W-:Y:S01]  /*8070*/  FMUL R10, R38.reuse, R14 ;  /* 0x0000000e260a7220 */ /* 0x040fe20000400000 */
[----:B------:R-:W-:Y:S01]  /*8080*/  HADD2.F32 R40, -RZ, R57.H1_H1 ;  /* 0x30000039ff287230 */ /* 0x000fe20000004100 */
[----:B------:R1:W-:Y:S01]  /*8090*/  STSM.16.M88.4 [R97+0x4400], R68 ;  /* 0x0044004461007844 */ /* 0x0003e20000000200 */
[C---:B------:R-:W-:Y:S01]  /*80a0*/  FMUL R15, R38.reuse, R15 ;  /* 0x0000000f260f7220 */ /* 0x040fe20000400000 */
[----:B------:R-:W-:Y:S01]  /*80b0*/  F2FP.F16.F32.PACK_AB R52, R9, R8 ;  /* 0x000000080934723e */ /* 0x000fe200000000ff */
[C---:B------:R-:W-:Y:S01]  /*80c0*/  FFMA R10, R41.reuse, R43, R10 ;  /* 0x0000002b290a7223 */ /* 0x040fe2000000000a */
[--C-:B------:R-:W-:Y:S02]  /*80d0*/  HADD2.F32 R42, -RZ, R58.reuse.H0_H0 ;  /* 0x2000003aff2a7230 */ /* 0x100fe40000004100 */
        /* <DEDUP_REMOVED lines=26> */
[----:B-1----:R-:W-:Y:S01]  /*8280*/  F2FP.F16.F32.PACK_AB R68, R17, R16 ;  /* 0x000000101144723e */ /* 0x002fe200000000ff */
        /* <DEDUP_REMOVED lines=45> */
[----:B------:R-:W-:Y:S05]  /*8560*/  F2FP.F16.F32.PACK_AB R107, R35, R30 ;  /* 0x0000001e236b723e */ /* 0x000fea00000000ff */
        /* <DEDUP_REMOVED lines=19> */
.L_x_123:
[----:B------:R-:W-:Y:S05]  /*86a0*/  BSYNC.RECONVERGENT B0 ;  /* 0x0000000000007941 */ /* 0x000fea0003800200 */
.L_x_122:
        /* <DEDUP_REMOVED lines=20> */
.L_x_127:
[----:B------:R-:W-:Y:S05]  /*87f0*/  BSYNC B0 ;  /* 0x0000000000007941 */ /* 0x000fea0003800000 */
.L_x_126:
[----:B------:R-:W-:Y:S11]  /*8800*/  ISETP.NE.AND P0, PT, R61, RZ, PT ;  /* 0x000000ff3d00720c */ /* 0x000ff60003f05270 */
[----:B------:R-:W-:Y:S02]  /*8810*/  @!UPT UIADD3 URZ, UPT, UPT, URZ, URZ, URZ ;  /* 0x000000fffffff290 */ /* 0x000fe4000fffe0ff */
[----:B------:R-:W-:Y:S01]  /*8820*/  @P0 IADD3 R2, PT, PT, R92, R5, RZ ;  /* 0x000000055c020210 */ /* 0x000fe20007ffe0ff */
[----:B------:R-:W-:Y:S05]  /*8830*/  @P0 WARPSYNC.ALL ;  /* 0x0000000000000948 */ /* 0x000fea0003800000 */
[----:B------:R3:W4:Y:S04]  /*8840*/  @P0 LDSM.16.M88.4 R48, [R46+UR44+0x400] ;  /* 0x0004002c2e30083b */ /* 0x0007280008000200 */
[----:B------:R3:W1:Y:S04]  /*8850*/  @P0 LDSM.16.M88.4 R56, [R0+0x400] ;  /* 0x000400000038083b */ /* 0x0006680000000200 */
[----:B------:R3:W1:Y:S04]  /*8860*/  @P0 LDSM.16.M88.4 R64, [R5+0x400] ;  /* 0x000400000540083b */ /* 0x0006680000000200 */
[----:B------:R3:W1:Y:S02]  /*8870*/  @P0 LDSM.16.M88.4 R72, [R2+0x400] ;  /* 0x000400000248083b */ /* 0x0006640000000200 */
.L_x_125:
[----:B------:R-:W-:Y:S05]  /*8880*/  BSYNC B1 ;  /* 0x0000000000017941 */ /* 0x000fea0003800000 */
.L_x_124:
        /* <DEDUP_REMOVED lines=11> */
[----:B---3--:R-:W3:Y:S01]  /*8940*/  LDC.64 R2, c[0x4][R3] ;  /* 0x0100000003027b82 */ /* 0x008ee20000000a00 */
[----:B------:R-:W2:Y:S01]  /*8950*/  LDCU.64 UR4, c[0x4][0x10] ;  /* 0x01000200ff0477ac */ /* 0x000ea20008000a00 */
[----:B-1----:R-:W-:Y:S01]  /*8960*/  MOV R5, UR9 ;  /* 0x0000000900057c02 */ /* 0x002fe20008000f00 */
[----:B------:R-:W-:Y:S01]  /*8970*/  IMAD.U32 R4, RZ, RZ, UR8 ;  /* 0x00000008ff047e24 */ /* 0x000fe2000f8e00ff */
[----:B-----5:R-:W-:Y:S01]  /*8980*/  MOV R7, UR7 ;  /* 0x0000000700077c02 */ /* 0x020fe20008000f00 */
[----:B------:R-:W-:Y:S01]  /*8990*/  IMAD.U32 R6, RZ, RZ, UR6 ;  /* 0x00000006ff067e24 */ /* 0x000fe2000f8e00ff */
[----:B--2---:R-:W-:Y:S01]  /*89a0*/  MOV R11, UR5 ;  /* 0x00000005000b7c02 */ /* 0x004fe20008000f00 */
[----:B------:R-:W-:Y:S02]  /*89b0*/  IMAD.U32 R10, RZ, RZ, UR4 ;  /* 0x00000004ff0a7e24 */ /* 0x000fe4000f8e00ff */
[----:B------:R-:W-:Y:S07]  /*89c0*/  LEPC R20, `(.L_x_129) ;  /* 0x000000001014794e */ /* 0x000fee0000000000 */
[----:B---34-:R-:W-:Y:S05]  /*89d0*/  CALL.ABS.NOINC R2 ;  /* 0x0000000002007343 */ /* 0x018fea0003c00000 */
.L_x_129:
[----:B------:R-:W-:Y:S01]  /*89e0*/  ISETP.NE.AND P0, PT, R94, RZ, PT ;  /* 0x000000ff5e00720c */ /* 0x000fe20003f05270 */
[----:B------:R-:W-:Y:S05]  /*89f0*/  WARPSYNC.ALL ;  /* 0x0000000000007948 */ /* 0x000fea0003800000 */
[----:B------:R-:W-:Y:S01]  /*8a00*/  R2UR UR4, R39 ;  /* 0x00000000270472ca */ /* 0x000fe200000e0000 */
[--C-:B----4-:R-:W-:Y:S01]  /*8a10*/  HADD2.F32 R40, -RZ, R48.reuse.H0_H0 ;  /* 0x20000030ff287230 */ /* 0x110fe20000004100 */
[----:B------:R-:W1:Y:S01]  /*8a20*/  S2UR UR6, SR_CgaCtaId ;  /* 0x00000000000679c3 */ /* 0x000e620000008800 */
[----:B------:R-:W-:Y:S01]  /*8a30*/  HADD2.F32 R42, -RZ, R48.H1_H1 ;  /* 0x30000030ff2a7230 */ /* 0x000fe20000004100 */
[----:B------:R-:W-:Y:S01]  /*8a40*/  R2UR UR5, R98 ;  /* 0x00000000620572ca */ /* 0x000fe200000e0000 */
[--C-:B------:R-:W-:Y:S01]  /*8a50*/  HADD2.F32 R43, -RZ, R49.reuse.H0_H0 ;  /* 0x20000031ff2b7230 */ /* 0x100fe20000004100 */
[----:B------:R-:W-:Y:S01]  /*8a60*/  BSSY.RECONVERGENT B0, `(.L_x_130) ;  /* 0x0000089000007945 */ /* 0x000fe20003800200 */
[----:B------:R-:W-:Y:S02]  /*8a70*/  HADD2.F32 R44, -RZ, R49.H1_H1 ;  /* 0x30000031ff2c7230 */ /* 0x000fe40000004100 */
[--C-:B------:R-:W-:Y:S02]  /*8a80*/  HADD2.F32 R45, -RZ, R50.reuse.H0_H0 ;  /* 0x20000032ff2d7230 */ /* 0x100fe40000004100 */
[----:B---3--:R-:W-:Y:S02]  /*8a90*/  HADD2.F32 R46, -RZ, R50.H1_H1 ;  /* 0x30000032ff2e7230 */ /* 0x008fe40000004100 */
[----:B------:R-:W3:Y:S01]  /*8aa0*/  LDTM.16dp256bit.x8 R4, tmem[UR4+0xc0] ;  /* 0x0000c004000479ee */ /* 0x000ee200081a0000 */
[----:B------:R-:W-:Y:S01]  /*8ab0*/  NOP ;  /* 0x0000000000007918 */ /* 0x000fe20000000000 */
[--C-:B------:R-:W-:Y:S02]  /*8ac0*/  HADD2.F32 R47, -RZ, R51.reuse.H0_H0 ;  /* 0x20000033ff2f7230 */ /* 0x100fe40000004100 */
[----:B------:R-:W-:Y:S01]  /*8ad0*/  UIADD3 UR4, UPT, UPT, UR5, 0xd0, URZ ;  /* 0x000000d005047890 */ /* 0x000fe2000fffe0ff */
[----:B------:R-:W-:Y:S02]  /*8ae0*/  HADD2.F32 R49, -RZ, R51.H1_H1 ;  /* 0x30000033ff317230 */ /* 0x000fe40000004100 */
[--C-:B------:R-:W-:Y:S02]  /*8af0*/  HADD2.F32 R48, -RZ, R56.reuse.H0_H0 ;  /* 0x20000038ff307230 */ /* 0x100fe40000004100 */
[----:B------:R-:W-:Y:S02]  /*8b00*/  HADD2.F32 R51, -RZ, R56.H1_H1 ;  /* 0x30000038ff337230 */ /* 0x000fe40000004100 */
[--C-:B------:R-:W-:Y:S02]  /*8b10*/  HADD2.F32 R50, -RZ, R57.reuse.H0_H0 ;  /* 0x20000039ff327230 */ /* 0x100fe40000004100 */
[----:B--2---:R-:W-:Y:S02]  /*8b20*/  HADD2.F32 R52, -RZ, R57.H1_H1 ;  /* 0x30000039ff347230 */ /* 0x004fe40000004100 */
[--C-:B------:R-:W-:Y:S02]  /*8b30*/  HADD2.F32 R53, -RZ, R58.reuse.H0_H0 ;  /* 0x2000003aff357230 */ /* 0x100fe40000004100 */
[----:B------:R-:W-:Y:S02]  /*8b40*/  HADD2.F32 R54, -RZ, R58.H1_H1 ;  /* 0x3000003aff367230 */ /* 0x000fe40000004100 */
[--C-:B------:R-:W-:Y:S02]  /*8b50*/  HADD2.F32 R55, -RZ, R59.reuse.H0_H0 ;  /* 0x2000003bff377230 */ /* 0x100fe40000004100 */
[----:B------:R-:W-:Y:S02]  /*8b60*/  HADD2.F32 R56, -RZ, R59.H1_H1 ;  /* 0x3000003bff387230 */ /* 0x000fe40000004100 */
[--C-:B------:R-:W-:Y:S01]  /*8b70*/  HADD2.F32 R57, -RZ, R64.reuse.H0_H0 ;  /* 0x20000040ff397230 */ /* 0x100fe20000004100 */
[----:B-1----:R-:W-:Y:S01]  /*8b80*/  UPRMT UR4, UR6, 0x654, UR4 ;  /* 0x0000065406047896 */ /* 0x002fe20008000004 */
[C---:B---3--:R-:W-:Y:S01]  /*8b90*/  FMUL R4, R38.reuse, R4 ;  /* 0x0000000426047220 */ /* 0x048fe20000400000 */
[C---:B------:R-:W-:Y:S01]  /*8ba0*/  FMUL R5, R38.reuse, R5 ;  /* 0x0000000526057220 */ /* 0x040fe20000400000 */
[C---:B------:R-:W-:Y:S01]  /*8bb0*/  FMUL R6, R38.reuse, R6 ;  /* 0x0000000626067220 */ /* 0x040fe20000400000 */
[C---:B------:R-:W-:Y:S01]  /*8bc0*/  FMUL R7, R38.reuse, R7 ;  /* 0x0000000726077220 */ /* 0x040fe20000400000 */
[C---:B------:R-:W-:Y:S01]  /*8bd0*/  FFMA R4, R41.reuse, R40, R4 ;  /* 0x0000002829047223 */ /* 0x040fe20000000004 */
[C---:B------:R-:W-:Y:S01]  /*8be0*/  FFMA R5, R41.reuse, R42, R5 ;  /* 0x0000002a29057223 */ /* 0x040fe20000000005 */
[C---:B------:R-:W-:Y:S01]  /*8bf0*/  FFMA R6, R41.reuse, R43, R6 ;  /* 0x0000002b29067223 */ /* 0x040fe20000000006 */
[----:B------:R-:W-:Y:S01]  /*8c00*/  FFMA R7, R41, R44, R7 ;  /* 0x0000002c29077223 */ /* 0x000fe20000000007 */
[----:B------:R-:W-:Y:S01]  /*8c10*/  SYNCS.ARRIVE.TRANS64.RED.A1T0 RZ, [UR4], RZ ;  /* 0x000000ffffff79a7 */ /* 0x000fe20008100404 */
[C---:B------:R-:W-:Y:S01]  /*8c20*/  FMUL R8, R38.reuse, R8 ;  /* 0x0000000826087220 */ /* 0x040fe20000400000 */
[----:B------:R-:W-:Y:S01]  /*8c30*/  F2FP.F16.F32.PACK_AB R104, R5, R4 ;  /* 0x000000040568723e */ /* 0x000fe200000000ff */
[C---:B------:R-:W-:Y:S01]  /*8c40*/  FMUL R9, R38.reuse, R9 ;  /* 0x0000000926097220 */ /* 0x040fe20000400000 */
[----:B------:R-:W-:Y:S01]  /*8c50*/  F2FP.F16.F32.PACK_AB R105, R7, R6 ;  /* 0x000000060769723e */ /* 0x000fe200000000ff */
[C---:B------:R-:W-:Y:S01]  /*8c60*/  FFMA R8, R41.reuse, R45, R8 ;  /* 0x0000002d29087223 */ /* 0x040fe20000000008 */
[C---:B------:R-:W-:Y:S01]  /*8c70*/  FMUL R0, R38.reuse, R10 ;  /* 0x0000000a26007220 */ /* 0x040fe20000400000 */
[C---:B------:R-:W-:Y:S01]  /*8c80*/  FFMA R9, R41.reuse, R46, R9 ;  /* 0x0000002e29097223 */ /* 0x040fe20000000009 */
[C---:B------:R-:W-:Y:S01]  /*8c90*/  FMUL R2, R38.reuse, R11 ;  /* 0x0000000b26027220 */ /* 0x040fe20000400000 */
[C---:B------:R-:W-:Y:S01]  /*8ca0*/  FMUL R3, R38.reuse, R12 ;  /* 0x0000000c26037220 */ /* 0x040fe20000400000 */
[----:B------:R-:W-:Y:S01]  /*8cb0*/  FFMA R0, R41, R47, R0 ;  /* 0x0000002f29007223 */ /* 0x000fe20000000000 */
[C---:B------:R-:W-:Y:S01]  /*8cc0*/  FMUL R10, R38.reuse, R13 ;  /* 0x0000000d260a7220 */ /* 0x040fe20000400000 */
[----:B------:R-:W-:Y:S01]  /*8cd0*/  F2FP.F16.F32.PACK_AB R106, R9, R8 ;  /* 0x00000008096a723e */ /* 0x000fe200000000ff */
[C---:B------:R-:W-:Y:S01]  /*8ce0*/  FFMA R2, R41.reuse, R49, R2 ;  /* 0x0000003129027223 */ /* 0x040fe20000000002 */
[C---:B------:R-:W-:Y:S01]  /*8cf0*/  FFMA R3, R41.reuse, R48, R3 ;  /* 0x0000003029037223 */ /* 0x040fe20000000003 */
[C---:B------:R-:W-:Y:S01]  /*8d00*/  FFMA R10, R41.reuse, R51, R10 ;  /* 0x00000033290a7223 */ /* 0x040fe2000000000a */
[C---:B------:R-:W-:Y:S01]  /*8d10*/  FMUL R11, R38.reuse, R14 ;  /* 0x0000000e260b7220 */ /* 0x040fe20000400000 */
[----:B------:R-:W-:Y:S01]  /*8d20*/  FMUL R15, R38, R15 ;  /* 0x0000000f260f7220 */ /* 0x000fe20000400000 */
[----:B------:R-:W-:Y:S01]  /*8d30*/  F2FP.F16.F32.PACK_AB R107, R2, R0 ;  /* 0x00000000026b723e */ /* 0x000fe200000000ff */
[----:B------:R-:W-:Y:S01]  /*8d40*/  FMUL R12, R38, R16 ;  /* 0x00000010260c7220 */ /* 0x000fe20000400000 */
[----:B------:R-:W-:Y:S01]  /*8d50*/  F2FP.F16.F32.PACK_AB R108, R10, R3 ;  /* 0x000000030a6c723e */ /* 0x000fe200000000ff */
[C---:B------:R-:W-:Y:S01]  /*8d60*/  FFMA R11, R41.reuse, R50, R11 ;  /* 0x00000032290b7223 */ /* 0x040fe2000000000b */
[C---:B------:R-:W-:Y:S01]  /*8d70*/  FFMA R15, R41.reuse, R52, R15 ;  /* 0x00000034290f7223 */ /* 0x040fe2000000000f */
[----:B------:R1:W-:Y:S01]  /*8d80*/  STSM.16.M88.4 [R97+0x6400], R104 ;  /* 0x0064006861007844 */ /* 0x0003e20000000200 */
[----:B------:R-:W-:Y:S01]  /*8d90*/  FFMA R12, R41, R53, R12 ;  /* 0x00000035290c7223 */ /* 0x000fe2000000000c */
[C---:B------:R-:W-:Y:S01]  /*8da0*/  FMUL R13, R38.reuse, R17 ;  /* 0x00000011260d7220 */ /* 0x040fe20000400000 */
[C---:B------:R-:W-:Y:S01]  /*8db0*/  FMUL R14, R38.reuse, R18 ;  /* 0x00000012260e7220 */ /* 0x040fe20000400000 */
[----:B------:R-:W-:Y:S01]  /*8dc0*/  F2FP.F16.F32.PACK_AB R109, R15, R11 ;  /* 0x0000000b0f6d723e */ /* 0x000fe200000000ff */
[C---:B------:R-:W-:Y:S01]  /*8dd0*/  FMUL R19, R38.reuse, R19 ;  /* 0x0000001326137220 */ /* 0x040fe20000400000 */
[C---:B------:R-:W-:Y:S01]  /*8de0*/  FFMA R13, R41.reuse, R54, R13 ;  /* 0x00000036290d7223 */ /* 0x040fe2000000000d */
[C---:B------:R-:W-:Y:S01]  /*8df0*/  FFMA R14, R41.reuse, R55, R14 ;  /* 0x00000037290e7223 */ /* 0x040fe2000000000e */
[----:B------:R-:W-:Y:S02]  /*8e00*/  HADD2.F32 R58, -RZ, R64.H1_H1 ;  /* 0x30000040ff3a7230 */ /* 0x000fe40000004100 */
[----:B------:R-:W-:Y:S01]  /*8e10*/  FFMA R19, R41, R56, R19 ;  /* 0x0000003829137223 */ /* 0x000fe20000000013 */
[C---:B------:R-:W-:Y:S01]  /*8e20*/  FMUL R16, R38.reuse, R20 ;  /* 0x0000001426107220 */ /* 0x040fe20000400000 */
[----:B------:R-:W-:Y:S01]  /*8e30*/  F2FP.F16.F32.PACK_AB R110, R13, R12 ;  /* 0x0000000c0d6e723e */ /* 0x000fe200000000ff */
[--C-:B------:R-:W-:Y:S02]  /*8e40*/  HADD2.F32 R59, -RZ, R65.reuse.H0_H0 ;  /* 0x20000041ff3b7230 */ /* 0x100fe40000004100 */
[C---:B------:R-:W-:Y:S01]  /*8e50*/  FMUL R17, R38.reuse, R21 ;  /* 0x0000001526117220 */ /* 0x040fe20000400000 */
[----:B------:R-:W-:Y:S01]  /*8e60*/  F2FP.F16.F32.PACK_AB R111, R19, R14 ;  /* 0x0000000e136f723e */ /* 0x000fe200000000ff */
[C---:B------:R-:W-:Y:S01]  /*8e70*/  FFMA R16, R41.reuse, R57, R16 ;  /* 0x0000003929107223 */ /* 0x040fe20000000010 */
[----:B------:R-:W-:Y:S02]  /*8e80*/  HADD2.F32 R60, -RZ, R65.H1_H1 ;  /* 0x30000041ff3c7230 */ /* 0x000fe40000004100 */
[----:B------:R-:W-:Y:S01]  /*8e90*/  FFMA R17, R41, R58, R17 ;  /* 0x0000003a29117223 */ /* 0x000fe20000000011 */
[C---:B------:R-:W-:Y:S01]  /*8ea0*/  FMUL R18, R38.reuse, R22 ;  /* 0x0000001626127220 */ /* 0x040fe20000400000 */
[----:B------:R1:W-:Y:S01]  /*8eb0*/  STSM.16.M88.4 [R96+0x6400], R108 ;  /* 0x0064006c60007844 */ /* 0x0003e20000000200 */
[--C-:B------:R-:W-:Y:S02]  /*8ec0*/  HADD2.F32 R61, -RZ, R66.reuse.H0_H0 ;  /* 0x20000042ff3d7230 */ /* 0x100fe40000004100 */
[C---:B------:R-:W-:Y:S01]  /*8ed0*/  FMUL R23, R38.reuse, R23 ;  /* 0x0000001726177220 */ /* 0x040fe20000400000 */
[----:B------:R-:W-:Y:S01]  /*8ee0*/  F2FP.F16.F32.PACK_AB R112, R17, R16 ;  /* 0x000000101170723e */ /* 0x000fe200000000ff */
[C---:B------:R-:W-:Y:S01]  /*8ef0*/  FFMA R18, R41.reuse, R59, R18 ;  /* 0x0000003b29127223 */ /* 0x040fe20000000012 */
[----:B------:R-:W-:Y:S02]  /*8f00*/  HADD2.F32 R62, -RZ, R66.H1_H1 ;  /* 0x30000042ff3e7230 */ /* 0x000fe40000004100 */
[----:B------:R-:W-:Y:S01]  /*8f10*/  FFMA R23, R41, R60, R23 ;  /* 0x0000003c29177223 */ /* 0x000fe20000000017 */
[C---:B------:R-:W-:Y:S01]  /*8f20*/  FMUL R20, R38.reuse, R24 ;  /* 0x0000001826147220 */ /* 0x040fe20000400000 */
[--C-:B------:R-:W-:Y:S02]  /*8f30*/  HADD2.F32 R63, -RZ, R67.reuse.H0_H0 ;  /* 0x20000043ff3f7230 */ /* 0x100fe40000004100 */
[C---:B------:R-:W-:Y:S01]  /*8f40*/  FMUL R21, R38.reuse, R25 ;  /* 0x0000001926157220 */ /* 0x040fe20000400000 */
[----:B------:R-:W-:Y:S01]  /*8f50*/  HADD2.F32 R64, -RZ, R67.H1_H1 ;  /* 0x30000043ff407230 */ /* 0x000fe20000004100 */
[----:B------:R-:W-:Y:S01]  /*8f60*/  F2FP.F16.F32.PACK_AB R113, R23, R18 ;  /* 0x000000121771723e */ /* 0x000fe200000000ff */
[C---:B------:R-:W-:Y:S01]  /*8f70*/  FFMA R20, R41.reuse, R61, R20 ;  /* 0x0000003d29147223 */ /* 0x040fe20000000014 */
        /* <DEDUP_REMOVED lines=8> */
[C---:B------:R-:W-:Y:S01]  /*9000*/  FFMA R22, R41.reuse, R63, R22 ;  /* 0x0000003f29167223 */ /* 0x040fe20000000016 */
[----:B------:R-:W-:Y:S02]  /*9010*/  HADD2.F32 R68, -RZ, R73.H1_H1 ;  /* 0x30000049ff447230 */ /* 0x000fe40000004100 */
[C---:B------:R-:W-:Y:S01]  /*9020*/  FMUL R26, R38.reuse, R30 ;  /* 0x0000001e261a7220 */ /* 0x040fe20000400000 */
[C---:B------:R-:W-:Y:S01]  /*9030*/  FFMA R27, R41.reuse, R64, R27 ;  /* 0x00000040291b7223 */ /* 0x040fe2000000001b */
        /* <DEDUP_REMOVED lines=34> */
[----:B------:R-:W-:Y:S02]  /*9260*/  UIADD3 UR9, UPT, UPT, UR49, 0xc0, URZ ;  /* 0x000000c031097890 */ /* 0x000fe4000fffe0ff */
[----:B------:R-:W-:Y:S01]  /*9270*/  UIADD3 UR8, UPT, UPT, UR44, 0x6400, URZ ;  /* 0x000064002c087890 */ /* 0x000fe2000fffe0ff */
[----:B------:R-:W-:Y:S01]  /*9280*/  UMOV UR10, UR50 ;  /* 0x00000032000a7c82 */ /* 0x000fe20008000000 */
[----:B------:R-:W-:Y:S01]  /*9290*/  UMOV UR11, UR36 ;  /* 0x00000024000b7c82 */ /* 0x000fe20008000000 */
[----:B--2---:R-:W-:Y:S04]  /*92a0*/  UIADD3 UR4, UP0, UPT, UR6, 0x680, URZ ;  /* 0x0000068006047890 */ /* 0x004fe8000ff1e0ff */
[----:B------:R-:W-:Y:S09]  /*92b0*/  UIADD3.X UR5, UPT, UPT, URZ, UR7, URZ, UP0, !UPT ;  /* 0x00000007ff057290 */ /* 0x000ff200087fe4ff */
[----:B------:R2:W-:Y:S01]  /*92c0*/  UTMASTG.3D [UR8], [UR4] ;  /* 0x00000008040073b5 */ /* 0x0005e20008010000 */
[----:B------:R0:W-:Y:S01]  /*92d0*/  UTMACMDFLUSH ;  /* 0x00000000000079b7 */ /* 0x0001e20000000000 */
[----:B--2---:R-:W-:Y:S04]  /*92e0*/  DEPBAR.LE SB0, 0x1 ;  /* 0x000080400000791a */ /* 0x004fe80000000000 */
.L_x_131:
[----:B------:R-:W-:Y:S05]  /*92f0*/  BSYNC.RECONVERGENT B0 ;  /* 0x0000000000007941 */ /* 0x000fea0003800200 */
.L_x_130:
[----:B------:R-:W-:Y:S01]  /*9300*/  BAR.SYNC.DEFER_BLOCKING 0x1, 0x80 ;  /* 0x0042000000007b1d */ /* 0x000fe20000010000 */
[----:B------:R-:W-:Y:S01]  /*9310*/  UISETP.NE.AND UP0, UPT, UR47, -0x4, UPT ;  /* 0xfffffffc2f00788c */ /* 0x000fe2000bf05270 */
[----:B------:R-:W-:Y:S08]  /*9320*/  IADD3 R0, PT, PT, R36, 0x1, RZ ;  /* 0x0000000124007810 */ /* 0x000ff00007ffe0ff */
[----:B------:R-:W-:Y:S05]  /*9330*/  BRA.U !UP0, `(.L_x_132) ;  /* 0x0000000108247547 */ /* 0x000fea000b800000 */
[----:B------:R-:W-:Y:S01]  /*9340*/  ISETP.NE.AND P0, PT, R95, RZ, PT ;  /* 0x000000ff5f00720c */ /* 0x000fe20003f05270 */
[----:B------:R-:W-:Y:S01]  /*9350*/  IMAD.U32 R2, RZ, RZ, UR46 ;  /* 0x0000002eff027e24 */ /* 0x000fe2000f8e00ff */
[----:B------:R-:W-:Y:S04]  /*9360*/  UIADD3 UR4, UPT, UPT, UR46, 0x1, URZ ;  /* 0x000000012e047890 */ /* 0x000fe8000fffe0ff */
[----:B------:R-:W-:Y:S04]  /*9370*/  UISETP.NE.AND UP0, UPT, UR4, 0x4, UPT ;  /* 0x000000040400788c */ /* 0x000fe8000bf05270 */
[----:B------:R-:W-:Y:S03]  /*9380*/  USEL UR46, UR4, URZ, UP0 ;  /* 0x000000ff042e7287 */ /* 0x000fe60008000000 */
[----:B------:R-:W-:Y:S05]  /*9390*/  @P0 LEA R2, R2, UR44, 0x3 ;  /* 0x0000002c02020c11 */ /* 0x000fea000f8e18ff */
[----:B------:R-:W-:Y:S05]  /*93a0*/  @P0 VIADD R2, R2, 0x60 ;  /* 0x0000006002020836 */ /* 0x000fea0000000000 */
[----:B------:R-:W-:Y:S04]  /*93b0*/  @P0 PRMT R2, R101, 0x654, R2 ;  /* 0x0000065465020816 */ /* 0x000fe80000000002 */
[----:B------:R2:W-:Y:S03]  /*93c0*/  @P0 SYNCS.ARRIVE.TRANS64.RED.A1T0 RZ, [R2+URZ], RZ ;  /* 0x000000ff02ff09a7 */ /* 0x0005e600081004ff */
.L_x_132:
[----:B------:R-:W-:Y:S01]  /*93d0*/  R2UR UR5, R83 ;  /* 0x00000000530572ca */ /* 0x000fe200000e0000 */
[----:B------:R-:W-:Y:S01]  /*93e0*/  UISETP.NE.AND UP0, UPT, UR61, URZ, UPT ;  /* 0x000000ff3d00728c */ /* 0x000fe2000bf05270 */
[----:B------:R-:W-:Y:S01]  /*93f0*/  R2UR UR4, R84 ;  /* 0x00000000540472ca */ /* 0x000fe200000e0000 */
[----:B------:R-:W-:Y:S01]  /*9400*/  UIADD3 UR47, UPT, UPT, UR47, 0x4, URZ ;  /* 0x000000042f2f7890 */ /* 0x000fe2000fffe0ff */
[----:B------:R-:W-:Y:S01]  /*9410*/  ISETP.NE.AND P0, PT, R88, 0x2, PT ;  /* 0x000000025800780c */ /* 0x000fe20003f05270 */
[----:B------:R-:W-:Y:S01]  /*9420*/  UMOV UR36, UR60 ;  /* 0x0000003c00247c82 */ /* 0x000fe20008000000 */
[----:B------:R-:W-:Y:S02]  /*9430*/  ISETP.NE.AND P1, PT, R0, 0x4, PT ;  /* 0x000000040000780c */ /* 0x000fe40003f25270 */
[----:B--2---:R-:W-:Y:S02]  /*9440*/  SEL R2, RZ, 0x1, P0 ;  /* 0x00000001ff027807 */ /* 0x004fe40000000000 */
[----:B------:R-:W-:Y:S02]  /*9450*/  SEL R3, RZ, 0x1, P1 ;  /* 0x00000001ff037807 */ /* 0x000fe40000800000 */
[----:B------:R-:W-:Y:S01]  /*9460*/  LOP3.LUT R89, R89, R2, RZ, 0x3c, !PT ;  /* 0x0000000259597212 */ /* 0x000fe200078e3cff */
[----:B------:R-:W-:Y:S01]  /*9470*/  UIADD3 UR31, UPT, UPT, UR37, UR5, URZ ;  /* 0x00000005251f7290 */ /* 0x000fe2000fffe0ff */
[----:B------:R-:W-:Y:S01]  /*9480*/  LOP3.LUT R90, R90, R3, RZ, 0x3c, !PT ;  /* 0x000000035a5a7212 */ /* 0x000fe200078e3cff */
[----:B------:R-:W-:Y:S01]  /*9490*/  UIADD3 UR30, UPT, UPT, UR38, UR4, URZ ;  /* 0x00000004261e7290 */ /* 0x000fe2000fffe0ff */
[----:B------:R-:W-:Y:S02]  /*94a0*/  SEL R88, R88, RZ, P0 ;  /* 0x000000ff58587207 */ /* 0x000fe40000000000 */
[----:B------:R-:W-:Y:S01]  /*94b0*/  SEL R36, R0, RZ, P1 ;  /* 0x000000ff00247207 */ /* 0x000fe20000800000 */
[----:B------:R-:W-:Y:S08]  /*94c0*/  BRA.U UP0, `(.L_x_133) ;  /* 0xffffffbd009c7547 */ /* 0x000ff0000b83ffff */
[----:B------:R-:W-:-:S13]  /*94d0*/  R2UR UR4, R85 ;  /* 0x00000000550472ca */ /* 0x000fda00000e0000 */
[----:B------:R-:W-:-:S09]  /*94e0*/  UISETP.NE.AND UP0, UPT, UR4, URZ, UPT ;  /* 0x000000ff0400728c */ /* 0x000fd2000bf05270 */
[----:B------:R-:W-:Y:S05]  /*94f0*/  BRA.U !UP0, `(.L_x_134) ;  /* 0x0000000108487547 */ /* 0x000fea000b800000 */
[----:B------:R-:W2:Y:S02]  /*9500*/  LDCU.64 UR4, c[0x0][0x890] ;  /* 0x00011200ff0477ac */ /* 0x000ea40008000a00 */
[----:B--2---:R-:W-:-:S04]  /*9510*/  UISETP.NE.U32.AND UP0, UPT, UR4, URZ, UPT ;  /* 0x000000ff0400728c */ /* 0x004fc8000bf05070 */
[----:B------:R-:W-:-:S09]  /*9520*/  UISETP.NE.AND.EX UP0, UPT, UR5, URZ, UPT, UP0 ;  /* 0x000000ff0500728c */ /* 0x000fd2000bf05300 */
[----:B------:R-:W-:Y:S05]  /*9530*/  BRA.U UP0, `(.L_x_135) ;  /* 0x00000001000c7547 */ /* 0x000fea000b800000 */
[----:B------:R-:W-:-:S13]  /*9540*/  FSETP.NEU.AND P0, PT, R41, RZ, PT ;  /* 0x000000ff2900720b */ /* 0x000fda0003f0d000 */
[----:B------:R-:W-:Y:S05]  /*9550*/  @!P0 EXIT ;  /* 0x000000000000894d */ /* 0x000fea0003800000 */
[----:B------:R-:W-:Y:S05]  /*9560*/  BRA `(.L_x_134) ;  /* 0x00000000002c7947 */ /* 0x000fea0003800000 */
.L_x_135:
[----:B------:R-:W-:Y:S01]  /*9570*/  ISETP.NE.AND P0, PT, R87, RZ, PT ;  /* 0x000000ff5700720c */ /* 0x000fe20003f05270 */
[----:B------:R-:W-:-:S12]  /*9580*/  BSSY.RECONVERGENT B0, `(.L_x_134) ;  /* 0x0000009000007945 */ /* 0x000fd80003800200 */
[----:B------:R-:W-:Y:S05]  /*9590*/  @P0 BRA `(.L_x_136) ;  /* 0x0000000000140947 */ /* 0x000fea0003800000 */
[----:B------:R-:W2:Y:S02]  /*95a0*/  LDCU.64 UR4, c[0x0][0x888] ;  /* 0x00011100ff0477ac */ /* 0x000ea40008000a00 */
[----:B--2---:R-:W-:-:S04]  /*95b0*/  ISETP.NE.U32.AND P0, PT, RZ, UR4, PT ;  /* 0x00000004ff007c0c */ /* 0x004fc8000bf05070 */
[----:B------:R-:W-:-:S13]  /*95c0*/  ISETP.NE.AND.EX P0, PT, RZ, UR5, PT, P0 ;  /* 0x00000005ff007c0c */ /* 0x000fda000bf05300 */
[----:B------:R-:W-:Y:S05]  /*95d0*/  @!P0 EXIT ;  /* 0x000000000000894d */ /* 0x000fea0003800000 */
[----:B------:R-:W-:Y:S05]  /*95e0*/  BRA `(.L_x_137) ;  /* 0x0000000000087947 */ /* 0x000fea0003800000 */
.L_x_136:
[----:B------:R-:W-:-:S13]  /*95f0*/  FSETP.NEU.AND P0, PT, R41, RZ, PT ;  /* 0x000000ff2900720b */ /* 0x000fda0003f0d000 */
[----:B------:R-:W-:Y:S05]  /*9600*/  @!P0 EXIT ;  /* 0x000000000000894d */ /* 0x000fea0003800000 */
.L_x_137:
[----:B------:R-:W-:Y:S05]  /*9610*/  BSYNC.RECONVERGENT B0 ;  /* 0x0000000000007941 */ /* 0x000fea0003800200 */
.L_x_134:
[----:B------:R-:W2:Y:S01]  /*9620*/  S2UR UR5, SR_CgaCtaId ;  /* 0x00000000000579c3 */ /* 0x000ea20000008800 */
[----:B------:R-:W-:Y:S01]  /*9630*/  ULEA UR4, UR46, UR44, 0x3 ;  /* 0x0000002c2e047291 */ /* 0x000fe2000f8e18ff */
[----:B------:R-:W-:-:S04]  /*9640*/  DEPBAR.LE SB0, 0x0 ;  /* 0x000080000000791a */ /* 0x000fc80000000000 */
[----:B------:R-:W-:-:S04]  /*9650*/  UIADD3 UR4, UPT, UPT, UR4, 0x60, URZ ;  /* 0x0000006004047890 */ /* 0x000fc8000fffe0ff */
[----:B--2---:R-:W-:-:S09]  /*9660*/  UPRMT UR4, UR5, 0x654, UR4 ;  /* 0x0000065405047896 */ /* 0x004fd20008000004 */
[----:B------:R-:W-:Y:S01]  /*9670*/  SYNCS.ARRIVE.TRANS64.RED.A1T0 RZ, [UR4], RZ ;  /* 0x000000ffffff79a7 */ /* 0x000fe20008100404 */
[----:B------:R-:W-:Y:S05]  /*9680*/  EXIT ;  /* 0x000000000000794d */ /* 0x000fea0003800000 */
.L_x_24:
[----:B-1----:R1:W3:Y:S02]  /*9690*/  SYNCS.PHASECHK.TRANS64.TRYWAIT P0, [R0+URZ+0x100], R3 ;  /* 0x00010003000075a7 */ /* 0x0022e400080011ff */
[----:B---3--:R-:W-:Y:S05]  /*96a0*/  @!P0 NANOSLEEP.SYNCS 0x989680 ;  /* 0x009896800000895d */ /* 0x008fea0003900000 */
[----:B------:R-:W3:Y:S02]  /*96b0*/  @!P0 SYNCS.PHASECHK.TRANS64 P0, [R0+URZ+0x100], R3 ;  /* 0x00010003000085a7 */ /* 0x000ee400080010ff */
[----:B---3--:R-:W-:Y:S05]  /*96c0*/  @!P0 BRA `(.L_x_24) ;  /* 0xfffffffc00f08947 */ /* 0x008fea000383ffff */
[----:B------:R-:W-:Y:S05]  /*96d0*/  BRA `(.L_x_138) ;  /* 0xffffff80007c7947 */ /* 0x000fea000383ffff */
.L_x_27:
[----:B-1----:R-:W-:-:S07]  /*96e0*/  MOV R0, UR33 ;  /* 0x0000002100007c02 */ /* 0x002fce0008000f00 */
.L_x_139:
[----:B-1----:R1:W3:Y:S02]  /*96f0*/  SYNCS.PHASECHK.TRANS64.TRYWAIT P0, [R0+URZ+0x20], R3 ;  /* 0x00002003000075a7 */ /* 0x0022e400080011ff */
[----:B---3--:R-:W-:Y:S05]  /*9700*/  @!P0 NANOSLEEP.SYNCS 0x989680 ;  /* 0x009896800000895d */ /* 0x008fea0003900000 */
[----:B------:R-:W3:Y:S02]  /*9710*/  @!P0 SYNCS.PHASECHK.TRANS64 P0, [R0+URZ+0x20], R3 ;  /* 0x00002003000085a7 */ /* 0x000ee400080010ff */
[----:B---3--:R-:W-:Y:S05]  /*9720*/  @!P0 BRA `(.L_x_139) ;  /* 0xfffffffc00f08947 */ /* 0x008fea000383ffff */
[----:B------:R-:W-:Y:S05]  /*9730*/  BRA `(.L_x_26) ;  /* 0xffffff8000bc7947 */ /* 0x000fea000383ffff */
.L_x_34:
[----:B-1----:R-:W-:-:S07]  /*9740*/  MOV R0, UR9 ;  /* 0x0000000900007c02 */ /* 0x002fce0008000f00 */
.L_x_140:
[----:B-1----:R1:W3:Y:S02]  /*9750*/  SYNCS.PHASECHK.TRANS64.TRYWAIT P0, [R0+URZ+0x20], R3 ;  /* 0x00002003000075a7 */ /* 0x0022e400080011ff */
[----:B---3--:R-:W-:Y:S05]  /*9760*/  @!P0 NANOSLEEP.SYNCS 0x989680 ;  /* 0x009896800000895d */ /* 0x008fea0003900000 */
[----:B------:R-:W3:Y:S02]  /*9770*/  @!P0 SYNCS.PHASECHK.TRANS64 P0, [R0+URZ+0x20], R3 ;  /* 0x00002003000085a7 */ /* 0x000ee400080010ff */
[----:B---3--:R-:W-:Y:S05]  /*9780*/  @!P0 BRA `(.L_x_140) ;  /* 0xfffffffc00f08947 */ /* 0x008fea000383ffff */
[----:B------:R-:W-:Y:S05]  /*9790*/  BRA `(.L_x_33) ;  /* 0xffffff84007c7947 */ /* 0x000fea000383ffff */
.L_x_39:
[----:B-1----:R1:W3:Y:S02]  /*97a0*/  SYNCS.PHASECHK.TRANS64.TRYWAIT P0, [R3+URZ+0x90], R0 ;  /* 0x00009000030075a7 */ /* 0x0022e400080011ff */
[----:B---3--:R-:W-:Y:S05]  /*97b0*/  @!P0 NANOSLEEP.SYNCS 0x989680 ;  /* 0x009896800000895d */ /* 0x008fea0003900000 */
[----:B------:R-:W3:Y:S02]  /*97c0*/  @!P0 SYNCS.PHASECHK.TRANS64 P0, [R3+URZ+0x90], R0 ;  /* 0x00009000030085a7 */ /* 0x000ee400080010ff */
[----:B---3--:R-:W-:Y:S05]  /*97d0*/  @!P0 BRA `(.L_x_39) ;  /* 0xfffffffc00f08947 */ /* 0x008fea000383ffff */
[----:B------:R-:W-:Y:S05]  /*97e0*/  BRA `(.L_x_141) ;  /* 0xffffff88001c7947 */ /* 0x000fea000383ffff */
.L_x_43:
[----:B-1----:R-:W-:-:S07]  /*97f0*/  MOV R0, UR4 ;  /* 0x0000000400007c02 */ /* 0x002fce0008000f00 */
.L_x_142:
[----:B-1----:R1:W3:Y:S02]  /*9800*/  SYNCS.PHASECHK.TRANS64.TRYWAIT P0, [R0+URZ], R3 ;  /* 0x00000003000075a7 */ /* 0x0022e400080011ff */
[----:B---3--:R-:W-:Y:S05]  /*9810*/  @!P0 NANOSLEEP.SYNCS 0x989680 ;  /* 0x009896800000895d */ /* 0x008fea0003900000 */
[----:B------:R-:W3:Y:S02]  /*9820*/  @!P0 SYNCS.PHASECHK.TRANS64 P0, [R0+URZ], R3 ;  /* 0x00000003000085a7 */ /* 0x000ee400080010ff */
[----:B---3--:R-:W-:Y:S05]  /*9830*/  @!P0 BRA `(.L_x_142) ;  /* 0xfffffffc00f08947 */ /* 0x008fea000383ffff */
[----:B------:R-:W-:Y:S05]  /*9840*/  BRA `(.L_x_143) ;  /* 0xffffff8c00c87947 */ /* 0x000fea000383ffff */
.L_x_44:
[----:B------:R-:W-:-:S07]  /*9850*/  MOV R0, UR5 ;  /* 0x0000000500007c02 */ /* 0x000fce0008000f00 */
.L_x_144:
[----:B-1----:R1:W3:Y:S02]  /*9860*/  SYNCS.PHASECHK.TRANS64.TRYWAIT P0, [R0+URZ], R3 ;  /* 0x00000003000075a7 */ /* 0x0022e400080011ff */
[----:B---3--:R-:W-:Y:S05]  /*9870*/  @!P0 NANOSLEEP.SYNCS 0x989680 ;  /* 0x009896800000895d */ /* 0x008fea0003900000 */
[----:B------:R-:W3:Y:S02]  /*9880*/  @!P0 SYNCS.PHASECHK.TRANS64 P0, [R0+URZ], R3 ;  /* 0x00000003000085a7 */ /* 0x000ee400080010ff */
[----:B---3--:R-:W-:Y:S05]  /*9890*/  @!P0 BRA `(.L_x_144) ;  /* 0xfffffffc00f08947 */ /* 0x008fea000383ffff */
[----:B------:R-:W-:Y:S05]  /*98a0*/  BRA `(.L_x_145) ;  /* 0xffffff8c00d47947 */ /* 0x000fea000383ffff */
.L_x_45:
[----:B------:R-:W-:-:S07]  /*98b0*/  MOV R0, UR5 ;  /* 0x0000000500007c02 */ /* 0x000fce0008000f00 */
.L_x_146:
[----:B-1----:R1:W3:Y:S02]  /*98c0*/  SYNCS.PHASECHK.TRANS64.TRYWAIT P0, [R0+URZ], R3 ;  /* 0x00000003000075a7 */ /* 0x0022e400080011ff */
[----:B---3--:R-:W-:Y:S05]  /*98d0*/  @!P0 NANOSLEEP.SYNCS 0x989680 ;  /* 0x009896800000895d */ /* 0x008fea0003900000 */
[----:B------:R-:W3:Y:S02]  /*98e0*/  @!P0 SYNCS.PHASECHK.TRANS64 P0, [R0+URZ], R3 ;  /* 0x00000003000085a7 */ /* 0x000ee400080010ff */
[----:B---3--:R-:W-:Y:S05]  /*98f0*/  @!P0 BRA `(.L_x_146) ;  /* 0xfffffffc00f08947 */ /* 0x008fea000383ffff */
[----:B------:R-:W-:Y:S05]  /*9900*/  BRA `(.L_x_147) ;  /* 0xffffff8c00e07947 */ /* 0x000fea000383ffff */
.L_x_48:
[----:B--2---:R2:W3:Y:S02]  /*9910*/  SYNCS.PHASECHK.TRANS64.TRYWAIT P0, [R2+URZ+0xf0], R5 ;  /* 0x0000f005020075a7 */ /* 0x0044e400080011ff */
[----:B---3--:R-:W-:Y:S05]  /*9920*/  @!P0 NANOSLEEP.SYNCS 0x989680 ;  /* 0x009896800000895d */ /* 0x008fea0003900000 */
[----:B------:R-:W3:Y:S02]  /*9930*/  @!P0 SYNCS.PHASECHK.TRANS64 P0, [R2+URZ+0xf0], R5 ;  /* 0x0000f005020085a7 */ /* 0x000ee400080010ff */
[----:B---3--:R-:W-:Y:S05]  /*9940*/  @!P0 BRA `(.L_x_48) ;  /* 0xfffffffc00f08947 */ /* 0x008fea000383ffff */
[----:B------:R-:W-:Y:S05]  /*9950*/  BRA `(.L_x_148) ;  /* 0xffffff9000447947 */ /* 0x000fea000383ffff */
.L_x_49:
[----:B------:R-:W-:-:S07]  /*9960*/  MOV R2, UR4 ;  /* 0x0000000400027c02 */ /* 0x000fce0008000f00 */
.L_x_149:
[----:B--2---:R2:W3:Y:S02]  /*9970*/  SYNCS.PHASECHK.TRANS64.TRYWAIT P0, [R2+URZ+0xa0], R5 ;  /* 0x0000a005020075a7 */ /* 0x0044e400080011ff */
[----:B---3--:R-:W-:Y:S05]  /*9980*/  @!P0 NANOSLEEP.SYNCS 0x989680 ;  /* 0x009896800000895d */ /* 0x008fea0003900000 */
[----:B------:R-:W3:Y:S02]  /*9990*/  @!P0 SYNCS.PHASECHK.TRANS64 P0, [R2+URZ+0xa0], R5 ;  /* 0x0000a005020085a7 */ /* 0x000ee400080010ff */
[----:B---3--:R-:W-:Y:S05]  /*99a0*/  @!P0 BRA `(.L_x_149) ;  /* 0xfffffffc00f08947 */ /* 0x008fea000383ffff */
[----:B------:R-:W-:Y:S05]  /*99b0*/  BRA `(.L_x_150) ;  /* 0xffffff9000547947 */ /* 0x000fea000383ffff */
.L_x_50:
[----:B--2---:R2:W3:Y:S02]  /*99c0*/  SYNCS.PHASECHK.TRANS64.TRYWAIT P1, [R2+URZ+0x90], R5 ;  /* 0x00009005020075a7 */ /* 0x0044e400080211ff */
[----:B---3--:R-:W-:Y:S05]  /*99d0*/  @!P1 NANOSLEEP.SYNCS 0x989680 ;  /* 0x009896800000995d */ /* 0x008fea0003900000 */
[----:B------:R-:W3:Y:S02]  /*99e0*/  @!P1 SYNCS.PHASECHK.TRANS64 P1, [R2+URZ+0x90], R5 ;  /* 0x00009005020095a7 */ /* 0x000ee400080210ff */
[----:B---3--:R-:W-:Y:S05]  /*99f0*/  @!P1 BRA `(.L_x_50) ;  /* 0xfffffffc00f09947 */ /* 0x008fea000383ffff */
[----:B------:R-:W-:Y:S05]  /*9a00*/  BRA `(.L_x_151) ;  /* 0xffffff9000847947 */ /* 0x000fea000383ffff */
.L_x_53:
[----:B------:R-:W-:-:S07]  /*9a10*/  MOV R0, UR4 ;  /* 0x0000000400007c02 */ /* 0x000fce0008000f00 */
.L_x_152:
[----:B--2---:R2:W3:Y:S02]  /*9a20*/  SYNCS.PHASECHK.TRANS64.TRYWAIT P0, [R0+URZ+0xa0], R3 ;  /* 0x0000a003000075a7 */ /* 0x0044e400080011ff */
[----:B---3--:R-:W-:Y:S05]  /*9a30*/  @!P0 NANOSLEEP.SYNCS 0x989680 ;  /* 0x009896800000895d */ /* 0x008fea0003900000 */
[----:B------:R-:W3:Y:S02]  /*9a40*/  @!P0 SYNCS.PHASECHK.TRANS64 P0, [R0+URZ+0xa0], R3 ;  /* 0x0000a003000085a7 */ /* 0x000ee400080010ff */
[----:B---3--:R-:W-:Y:S05]  /*9a50*/  @!P0 BRA `(.L_x_152) ;  /* 0xfffffffc00f08947 */ /* 0x008fea000383ffff */
[----:B------:R-:W-:Y:S05]  /*9a60*/  BRA `(.L_x_52) ;  /* 0xffffff9000d87947 */ /* 0x000fea000383ffff */
.L_x_60:
[----:B-1----:R1:W2:Y:S02]  /*9a70*/  SYNCS.PHASECHK.TRANS64.TRYWAIT P1, [R0+URZ+0x90], R5 ;  /* 0x00009005000075a7 */ /* 0x0022a400080211ff */
[----:B--2---:R-:W-:Y:S05]  /*9a80*/  @!P1 NANOSLEEP.SYNCS 0x989680 ;  /* 0x009896800000995d */ /* 0x004fea0003900000 */
[----:B------:R-:W2:Y:S02]  /*9a90*/  @!P1 SYNCS.PHASECHK.TRANS64 P1, [R0+URZ+0x90], R5 ;  /* 0x00009005000095a7 */ /* 0x000ea400080210ff */
[----:B--2---:R-:W-:Y:S05]  /*9aa0*/  @!P1 BRA `(.L_x_60) ;  /* 0xfffffffc00f09947 */ /* 0x004fea000383ffff */
[----:B------:R-:W-:Y:S05]  /*9ab0*/  BRA `(.L_x_153) ;  /* 0xffffff9800507947 */ /* 0x000fea000383ffff */
.L_x_61:
[----:B------:R-:W-:-:S07]  /*9ac0*/  MOV R3, UR31 ;  /* 0x0000001f00037c02 */ /* 0x000fce0008000f00 */
.L_x_154:
[----:B-1----:R1:W2:Y:S02]  /*9ad0*/  SYNCS.PHASECHK.TRANS64.TRYWAIT P0, [R3+URZ+0xd0], R0 ;  /* 0x0000d000030075a7 */ /* 0x0022a400080011ff */
[----:B--2---:R-:W-:Y:S05]  /*9ae0*/  @!P0 NANOSLEEP.SYNCS 0x989680 ;  /* 0x009896800000895d */ /* 0x004fea0003900000 */
[----:B------:R-:W2:Y:S02]  /*9af0*/  @!P0 SYNCS.PHASECHK.TRANS64 P0, [R3+URZ+0xd0], R0 ;  /* 0x0000d000030085a7 */ /* 0x000ea400080010ff */
[----:B--2---:R-:W-:Y:S05]  /*9b00*/  @!P0 BRA `(.L_x_154) ;  /* 0xfffffffc00f08947 */ /* 0x004fea000383ffff */
[----:B------:R-:W-:Y:S05]  /*9b10*/  BRA `(.L_x_155) ;  /* 0xffffff9800a07947 */ /* 0x000fea000383ffff */
.L_x_64:
[----:B------:R-:W-:Y:S07]  /*9b20*/  MOV R0, UR5 ;  /* 0x0000000500007c02 */ /* 0x000fee0008000f00 */
.L_x_156:
[----:B-1----:R1:W2:Y:S02]  /*9b30*/  SYNCS.PHASECHK.TRANS64.TRYWAIT P0, [R0+URZ], R3 ;  /* 0x00000003000075a7 */ /* 0x0022a400080011ff */
[----:B--2---:R-:W-:Y:S05]  /*9b40*/  @!P0 NANOSLEEP.SYNCS 0x989680 ;  /* 0x009896800000895d */ /* 0x004fea0003900000 */
[----:B------:R-:W2:Y:S02]  /*9b50*/  @!P0 SYNCS.PHASECHK.TRANS64 P0, [R0+URZ], R3 ;  /* 0x00000003000085a7 */ /* 0x000ea400080010ff */
[----:B--2---:R-:W-:Y:S05]  /*9b60*/  @!P0 BRA `(.L_x_156) ;  /* 0xfffffffc00f08947 */ /* 0x004fea000383ffff */
[----:B------:R-:W-:Y:S05]  /*9b70*/  BRA `(.L_x_63) ;  /* 0xffffff9800bc7947 */ /* 0x000fea000383ffff */
.L_x_67:
[----:B------:R-:W-:-:S07]  /*9b80*/  MOV R0, UR4 ;  /* 0x0000000400007c02 */ /* 0x000fce0008000f00 */
.L_x_157:
[----:B--2---:R2:W4:Y:S02]  /*9b90*/  SYNCS.PHASECHK.TRANS64.TRYWAIT P0, [R0+URZ], R3 ;  /* 0x00000003000075a7 */ /* 0x00452400080011ff */
[----:B----4-:R-:W-:Y:S05]  /*9ba0*/  @!P0 NANOSLEEP.SYNCS 0x989680 ;  /* 0x009896800000895d */ /* 0x010fea0003900000 */
[----:B------:R-:W4:Y:S02]  /*9bb0*/  @!P0 SYNCS.PHASECHK.TRANS64 P0, [R0+URZ], R3 ;  /* 0x00000003000085a7 */ /* 0x000f2400080010ff */
[----:B----4-:R-:W-:Y:S05]  /*9bc0*/  @!P0 BRA `(.L_x_157) ;  /* 0xfffffffc00f08947 */ /* 0x010fea000383ffff */
[----:B------:R-:W-:Y:S05]  /*9bd0*/  BRA `(.L_x_158) ;  /* 0xffffff9c00987947 */ /* 0x000fea000383ffff */
.L_x_68:
[----:B------:R-:W-:-:S07]  /*9be0*/  MOV R0, UR5 ;  /* 0x0000000500007c02 */ /* 0x000fce0008000f00 */
.L_x_159:
[----:B-1----:R1:W2:Y:S02]  /*9bf0*/  SYNCS.PHASECHK.TRANS64.TRYWAIT P0, [R0+URZ], R3 ;  /* 0x00000003000075a7 */ /* 0x0022a400080011ff */
[----:B--2---:R-:W-:Y:S05]  /*9c00*/  @!P0 NANOSLEEP.SYNCS 0x989680 ;  /* 0x009896800000895d */ /* 0x004fea0003900000 */
[----:B------:R-:W2:Y:S02]  /*9c10*/  @!P0 SYNCS.PHASECHK.TRANS64 P0, [R0+URZ], R3 ;  /* 0x00000003000085a7 */ /* 0x000ea400080010ff */
[----:B--2---:R-:W-:Y:S05]  /*9c20*/  @!P0 BRA `(.L_x_159) ;  /* 0xfffffffc00f08947 */ /* 0x004fea000383ffff */
[----:B------:R-:W-:Y:S05]  /*9c30*/  BRA `(.L_x_160) ;  /* 0xffffff9c00a47947 */ /* 0x000fea000383ffff */
.L_x_69:
[----:B------:R-:W-:-:S07]  /*9c40*/  MOV R0, UR5 ;  /* 0x0000000500007c02 */ /* 0x000fce0008000f00 */
.L_x_161:
[----:B-1----:R1:W2:Y:S02]  /*9c50*/  SYNCS.PHASECHK.TRANS64.TRYWAIT P0, [R0+URZ], R3 ;  /* 0x00000003000075a7 */ /* 0x0022a400080011ff */
[----:B--2---:R-:W-:Y:S05]  /*9c60*/  @!P0 NANOSLEEP.SYNCS 0x989680 ;  /* 0x009896800000895d */ /* 0x004fea0003900000 */
[----:B------:R-:W2:Y:S02]  /*9c70*/  @!P0 SYNCS.PHASECHK.TRANS64 P0, [R0+URZ], R3 ;  /* 0x00000003000085a7 */ /* 0x000ea400080010ff */
[----:B--2---:R-:W-:Y:S05]  /*9c80*/  @!P0 BRA `(.L_x_161) ;  /* 0xfffffffc00f08947 */ /* 0x004fea000383ffff */
[----:B------:R-:W-:Y:S05]  /*9c90*/  BRA `(.L_x_162) ;  /* 0xffffff9c00b07947 */ /* 0x000fea000383ffff */
.L_x_70:
[----:B------:R-:W-:-:S07]  /*9ca0*/  MOV R0, UR4 ;  /* 0x0000000400007c02 */ /* 0x000fce0008000f00 */
.L_x_163:
[----:B-1----:R1:W2:Y:S02]  /*9cb0*/  SYNCS.PHASECHK.TRANS64.TRYWAIT P0, [R0+URZ], R3 ;  /* 0x00000003000075a7 */ /* 0x0022a400080011ff */
[----:B--2---:R-:W-:Y:S05]  /*9cc0*/  @!P0 NANOSLEEP.SYNCS 0x989680 ;  /* 0x009896800000895d */ /* 0x004fea0003900000 */
[----:B------:R-:W2:Y:S02]  /*9cd0*/  @!P0 SYNCS.PHASECHK.TRANS64 P0, [R0+URZ], R3 ;  /* 0x00000003000085a7 */ /* 0x000ea400080010ff */
[----:B--2---:R-:W-:Y:S05]  /*9ce0*/  @!P0 BRA `(.L_x_163) ;  /* 0xfffffffc00f08947 */ /* 0x004fea000383ffff */
[----:B------:R-:W-:Y:S05]  /*9cf0*/  BRA `(.L_x_164) ;  /* 0xffffff9c00bc7947 */ /* 0x000fea000383ffff */
.L_x_75:
[----:B-1----:R1:W2:Y:S02]  /*9d00*/  SYNCS.PHASECHK.TRANS64.TRYWAIT P0, [R8+URZ+0x90], R5 ;  /* 0x00009005080075a7 */ /* 0x0022a400080011ff */
[----:B--2---:R-:W-:Y:S05]  /*9d10*/  @!P0 NANOSLEEP.SYNCS 0x989680 ;  /* 0x009896800000895d */ /* 0x004fea0003900000 */
[----:B------:R-:W2:Y:S02]  /*9d20*/  @!P0 SYNCS.PHASECHK.TRANS64 P0, [R8+URZ+0x90], R5 ;  /* 0x00009005080085a7 */ /* 0x000ea400080010ff */
[----:B--2---:R-:W-:Y:S05]  /*9d30*/  @!P0 BRA `(.L_x_75) ;  /* 0xfffffffc00f08947 */ /* 0x004fea000383ffff */
[----:B------:R-:W-:Y:S05]  /*9d40*/  BRA `(.L_x_165) ;  /* 0xffffffa400007947 */ /* 0x000fea000383ffff */
.L_x_78:
[----:B------:R-:W-:Y:S07]  /*9d50*/  MOV R0, UR21 ;  /* 0x0000001500007c02 */ /* 0x000fee0008000f00 */
.L_x_166:
[----:B-1----:R1:W2:Y:S02]  /*9d60*/  SYNCS.PHASECHK.TRANS64.TRYWAIT P1, [R0+URZ+0x88], R5 ;  /* 0x00008805000075a7 */ /* 0x0022a400080211ff */
[----:B--2---:R-:W-:Y:S05]  /*9d70*/  @!P1 NANOSLEEP.SYNCS 0x989680 ;  /* 0x009896800000995d */ /* 0x004fea0003900000 */
[----:B------:R-:W2:Y:S02]  /*9d80*/  @!P1 SYNCS.PHASECHK.TRANS64 P1, [R0+URZ+0x88], R5 ;  /* 0x00008805000095a7 */ /* 0x000ea400080210ff */
[----:B--2---:R-:W-:Y:S05]  /*9d90*/  @!P1 BRA `(.L_x_166) ;  /* 0xfffffffc00f09947 */ /* 0x004fea000383ffff */
[----:B------:R-:W-:Y:S05]  /*9da0*/  BRA `(.L_x_77) ;  /* 0xffffffa8007c7947 */ /* 0x000fea000383ffff */
.L_x_81:
[----:B-1----:R-:W-:Y:S07]  /*9db0*/  MOV R5, UR21 ;  /* 0x0000001500057c02 */ /* 0x002fee0008000f00 */
.L_x_167:
[----:B-1----:R1:W2:Y:S02]  /*9dc0*/  SYNCS.PHASECHK.TRANS64.TRYWAIT P0, [R5+URZ+0x60], R4 ;  /* 0x00006004050075a7 */ /* 0x0022a400080011ff */
[----:B--2---:R-:W-:Y:S05]  /*9dd0*/  @!P0 NANOSLEEP.SYNCS 0x989680 ;  /* 0x009896800000895d */ /* 0x004fea0003900000 */
[----:B------:R-:W2:Y:S02]  /*9de0*/  @!P0 SYNCS.PHASECHK.TRANS64 P0, [R5+URZ+0x60], R4 ;  /* 0x00006004050085a7 */ /* 0x000ea400080010ff */
[----:B--2---:R-:W-:Y:S05]  /*9df0*/  @!P0 BRA `(.L_x_167) ;  /* 0xfffffffc00f08947 */ /* 0x004fea000383ffff */
[----:B------:R-:W-:Y:S05]  /*9e00*/  BRA `(.L_x_168) ;  /* 0xffffffa800d47947 */ /* 0x000fea000383ffff */
.L_x_82:
[----:B------:R-:W-:Y:S07]  /*9e10*/  MOV R5, UR21 ;  /* 0x0000001500057c02 */ /* 0x000fee0008000f00 */
.L_x_169:
[----:B-1----:R1:W2:Y:S02]  /*9e20*/  SYNCS.PHASECHK.TRANS64.TRYWAIT P0, [R5+URZ+0x68], R4 ;  /* 0x00006804050075a7 */ /* 0x0022a400080011ff */
[----:B--2---:R-:W-:Y:S05]  /*9e30*/  @!P0 NANOSLEEP.SYNCS 0x989680 ;  /* 0x009896800000895d */ /* 0x004fea0003900000 */
[----:B------:R-:W2:Y:S02]  /*9e40*/  @!P0 SYNCS.PHASECHK.TRANS64 P0, [R5+URZ+0x68], R4 ;  /* 0x00006804050085a7 */ /* 0x000ea400080010ff */
[----:B--2---:R-:W-:Y:S05]  /*9e50*/  @!P0 BRA `(.L_x_169) ;  /* 0xfffffffc00f08947 */ /* 0x004fea000383ffff */
[----:B------:R-:W-:Y:S05]  /*9e60*/  BRA `(.L_x_170) ;  /* 0xffffffac000c7947 */ /* 0x000fea000383ffff */
.L_x_83:
[----:B-1----:R-:W-:Y:S07]  /*9e70*/  MOV R5, UR21 ;  /* 0x0000001500057c02 */ /* 0x002fee0008000f00 */
.L_x_171:
[----:B-1----:R1:W2:Y:S02]  /*9e80*/  SYNCS.PHASECHK.TRANS64.TRYWAIT P0, [R5+URZ+0x70], R4 ;  /* 0x00007004050075a7 */ /* 0x0022a400080011ff */
[----:B--2---:R-:W-:Y:S05]  /*9e90*/  @!P0 NANOSLEEP.SYNCS 0x989680 ;  /* 0x009896800000895d */ /* 0x004fea0003900000 */
[----:B------:R-:W2:Y:S02]  /*9ea0*/  @!P0 SYNCS.PHASECHK.TRANS64 P0, [R5+URZ+0x70], R4 ;  /* 0x00007004050085a7 */ /* 0x000ea400080010ff */
[----:B--2---:R-:W-:Y:S05]  /*9eb0*/  @!P0 BRA `(.L_x_171) ;  /* 0xfffffffc00f08947 */ /* 0x004fea000383ffff */
[----:B------:R-:W-:Y:S05]  /*9ec0*/  BRA `(.L_x_172) ;  /* 0xffffffac00507947 */ /* 0x000fea000383ffff */
.L_x_84:
[----:B-1----:R-:W-:Y:S07]  /*9ed0*/  MOV R5, UR21 ;  /* 0x0000001500057c02 */ /* 0x002fee0008000f00 */
.L_x_173:
[----:B-1----:R1:W2:Y:S02]  /*9ee0*/  SYNCS.PHASECHK.TRANS64.TRYWAIT P0, [R5+URZ+0x78], R4 ;  /* 0x00007804050075a7 */ /* 0x0022a400080011ff */
[----:B--2---:R-:W-:Y:S05]  /*9ef0*/  @!P0 NANOSLEEP.SYNCS 0x989680 ;  /* 0x009896800000895d */ /* 0x004fea0003900000 */
[----:B------:R-:W2:Y:S02]  /*9f00*/  @!P0 SYNCS.PHASECHK.TRANS64 P0, [R5+URZ+0x78], R4 ;  /* 0x00007804050085a7 */ /* 0x000ea400080010ff */
[----:B--2---:R-:W-:Y:S05]  /*9f10*/  @!P0 BRA `(.L_x_173) ;  /* 0xfffffffc00f08947 */ /* 0x004fea000383ffff */
[----:B------:R-:W-:Y:S05]  /*9f20*/  BRA `(.L_x_174) ;  /* 0xffffffac00987947 */ /* 0x000fea000383ffff */
.L_x_86:
[----:B------:R-:W-:-:S07]  /*9f30*/  MOV R0, UR21 ;  /* 0x0000001500007c02 */ /* 0x000fce0008000f00 */
.L_x_175:
[----:B-1----:R1:W2:Y:S02]  /*9f40*/  SYNCS.PHASECHK.TRANS64.TRYWAIT P0, [R0+URZ+0x60], R3 ;  /* 0x00006003000075a7 */ /* 0x0022a400080011ff */
[----:B--2---:R-:W-:Y:S05]  /*9f50*/  @!P0 NANOSLEEP.SYNCS 0x989680 ;  /* 0x009896800000895d */ /* 0x004fea0003900000 */
[----:B------:R-:W2:Y:S02]  /*9f60*/  @!P0 SYNCS.PHASECHK.TRANS64 P0, [R0+URZ+0x60], R3 ;  /* 0x00006003000085a7 */ /* 0x000ea400080010ff */
[----:B--2---:R-:W-:Y:S05]  /*9f70*/  @!P0 BRA `(.L_x_175) ;  /* 0xfffffffc00f08947 */ /* 0x004fea000383ffff */
[----:B------:R-:W-:Y:S05]  /*9f80*/  BRA `(.L_x_176) ;  /* 0xffffffb000107947 */ /* 0x000fea000383ffff */
.L_x_87:
[----:B-1----:R-:W-:-:S07]  /*9f90*/  MOV R0, UR21 ;  /* 0x0000001500007c02 */ /* 0x002fce0008000f00 */
.L_x_177:
[----:B-1----:R1:W2:Y:S02]  /*9fa0*/  SYNCS.PHASECHK.TRANS64.TRYWAIT P0, [R0+URZ+0x68], R3 ;  /* 0x00006803000075a7 */ /* 0x0022a400080011ff */
[----:B--2---:R-:W-:Y:S05]  /*9fb0*/  @!P0 NANOSLEEP.SYNCS 0x989680 ;  /* 0x009896800000895d */ /* 0x004fea0003900000 */
[----:B------:R-:W2:Y:S02]  /*9fc0*/  @!P0 SYNCS.PHASECHK.TRANS64 P0, [R0+URZ+0x68], R3 ;  /* 0x00006803000085a7 */ /* 0x000ea400080010ff */
[----:B--2---:R-:W-:Y:S05]  /*9fd0*/  @!P0 BRA `(.L_x_177) ;  /* 0xfffffffc00f08947 */ /* 0x004fea000383ffff */
[----:B------:R-:W-:Y:S05]  /*9fe0*/  BRA `(.L_x_178) ;  /* 0xffffffb000007947 */ /* 0x000fea000383ffff */
.L_x_88:
[----:B-1----:R-:W-:-:S07]  /*9ff0*/  MOV R0, UR21 ;  /* 0x0000001500007c02 */ /* 0x002fce0008000f00 */
.L_x_179:
[----:B-1----:R1:W2:Y:S02]  /*a000*/  SYNCS.PHASECHK.TRANS64.TRYWAIT P0, [R0+URZ+0x70], R3 ;  /* 0x00007003000075a7 */ /* 0x0022a400080011ff */
[----:B--2---:R-:W-:Y:S05]  /*a010*/  @!P0 NANOSLEEP.SYNCS 0x989680 ;  /* 0x009896800000895d */ /* 0x004fea0003900000 */
[----:B------:R-:W2:Y:S02]  /*a020*/  @!P0 SYNCS.PHASECHK.TRANS64 P0, [R0+URZ+0x70], R3 ;  /* 0x00007003000085a7 */ /* 0x000ea400080010ff */
[----:B--2---:R-:W-:Y:S05]  /*a030*/  @!P0 BRA `(.L_x_179) ;  /* 0xfffffffc00f08947 */ /* 0x004fea000383ffff */
[----:B------:R-:W-:Y:S05]  /*a040*/  BRA `(.L_x_180) ;  /* 0xffffffac00f07947 */ /* 0x000fea000383ffff */
.L_x_90:
[----:B-1----:R1:W2:Y:S02]  /*a050*/  SYNCS.PHASECHK.TRANS64.TRYWAIT P0, [R3+URZ+0x90], R0 ;  /* 0x00009000030075a7 */ /* 0x0022a400080011ff */
[----:B--2---:R-:W-:Y:S05]  /*a060*/  @!P0 NANOSLEEP.SYNCS 0x989680 ;  /* 0x009896800000895d */ /* 0x004fea0003900000 */
[----:B------:R-:W2:Y:S02]  /*a070*/  @!P0 SYNCS.PHASECHK.TRANS64 P0, [R3+URZ+0x90], R0 ;  /* 0x00009000030085a7 */ /* 0x000ea400080010ff */
[----:B--2---:R-:W-:Y:S05]  /*a080*/  @!P0 BRA `(.L_x_90) ;  /* 0xfffffffc00f08947 */ /* 0x004fea000383ffff */
[----:B------:R-:W-:Y:S05]  /*a090*/  BRA `(.L_x_181) ;  /* 0xffffffb000bc7947 */ /* 0x000fea000383ffff */
.L_x_101:
[----:B-1----:R-:W-:Y:S04]  /*a0a0*/  MOV R0, UR44 ;  /* 0x0000002c00007c02 */ /* 0x002fe80008000f00 */
[----:B------:R1:W2:Y:S03]  /*a0b0*/  SYNCS.PHASECHK.TRANS64.TRYWAIT P1, [R0+URZ+0x40], R5 ;  /* 0x00004005000075a7 */ /* 0x0002a600080211ff */
[----:B--2---:R-:W-:Y:S05]  /*a0c0*/  @!P1 NANOSLEEP.SYNCS 0x989680 ;  /* 0x009896800000995d */ /* 0x004fea0003900000 */
[----:B------:R-:W2:Y:S02]  /*a0d0*/  @!P1 SYNCS.PHASECHK.TRANS64 P1, [R0+URZ+0x40], R5 ;  /* 0x00004005000095a7 */ /* 0x000ea400080210ff */
[----:B--2---:R-:W-:Y:S05]  /*a0e0*/  @!P1 BRA `(.L_x_101) ;  /* 0xfffffffc00ec9947 */ /* 0x004fea000383ffff */
[----:B------:R-:W-:Y:S05]  /*a0f0*/  BRA `(.L_x_100) ;  /* 0xffffffc000507947 */ /* 0x000fea000383ffff */
.L_x_103:
[----:B-1----:R1:W4:Y:S02]  /*a100*/  SYNCS.PHASECHK.TRANS64.TRYWAIT P0, [R98+URZ+0xb0], R3 ;  /* 0x0000b003620075a7 */ /* 0x00232400080011ff */
[----:B----4-:R-:W-:Y:S05]  /*a110*/  @!P0 NANOSLEEP.SYNCS 0x989680 ;  /* 0x009896800000895d */ /* 0x010fea0003900000 */
[----:B------:R-:W4:Y:S02]  /*a120*/  @!P0 SYNCS.PHASECHK.TRANS64 P0, [R98+URZ+0xb0], R3 ;  /* 0x0000b003620085a7 */ /* 0x000f2400080010ff */
[----:B----4-:R-:W-:Y:S05]  /*a130*/  @!P0 BRA `(.L_x_103) ;  /* 0xfffffffc00f08947 */ /* 0x010fea000383ffff */
[----:B------:R-:W-:Y:S05]  /*a140*/  BRA `(.L_x_102) ;  /* 0xffffffc0007c7947 */ /* 0x000fea000383ffff */
.L_x_112:
[----:B--2---:R2:W3:Y:S02]  /*a150*/  SYNCS.PHASECHK.TRANS64.TRYWAIT P0, [R3+URZ+0x40], R0 ;  /* 0x00004000030075a7 */ /* 0x0044e400080011ff */
[----:B---3--:R-:W-:Y:S05]  /*a160*/  @!P0 NANOSLEEP.SYNCS 0x989680 ;  /* 0x009896800000895d */ /* 0x008fea0003900000 */
[----:B------:R-:W3:Y:S02]  /*a170*/  @!P0 SYNCS.PHASECHK.TRANS64 P0, [R3+URZ+0x40], R0 ;  /* 0x00004000030085a7 */ /* 0x000ee400080010ff */
[----:B---3--:R-:W-:Y:S05]  /*a180*/  @!P0 BRA `(.L_x_112) ;  /* 0xfffffffc00f08947 */ /* 0x008fea000383ffff */
[----:B------:R-:W-:Y:S05]  /*a190*/  BRA `(.L_x_111) ;  /* 0xffffffcc00607947 */ /* 0x000fea000383ffff */
.L_x_120:
[----:B-1----:R1:W3:Y:S02]  /*a1a0*/  SYNCS.PHASECHK.TRANS64.TRYWAIT P0, [R63+URZ+0x40], R4 ;  /* 0x000040043f0075a7 */ /* 0x0022e400080011ff */
[----:B---3--:R-:W-:Y:S05]  /*a1b0*/  @!P0 NANOSLEEP.SYNCS 0x989680 ;  /* 0x009896800000895d */ /* 0x008fea0003900000 */
[----:B------:R-:W3:Y:S02]  /*a1c0*/  @!P0 SYNCS.PHASECHK.TRANS64 P0, [R63+URZ+0x40], R4 ;  /* 0x000040043f0085a7 */ /* 0x000ee400080010ff */
[----:B---3--:R-:W-:Y:S05]  /*a1d0*/  @!P0 BRA `(.L_x_120) ;  /* 0xfffffffc00f08947 */ /* 0x008fea000383ffff */
[----:B------:R-:W-:Y:S05]  /*a1e0*/  BRA `(.L_x_119) ;  /* 0xffffffd800687947 */ /* 0x000fea000383ffff */
.L_x_128:
[----:B-1----:R1:W3:Y:S02]  /*a1f0*/  SYNCS.PHASECHK.TRANS64.TRYWAIT P0, [R108+URZ+0x40], R3 ;  /* 0x000040036c0075a7 */ /* 0x0022e400080011ff */
[----:B---3--:R-:W-:Y:S05]  /*a200*/  @!P0 NANOSLEEP.SYNCS 0x989680 ;  /* 0x009896800000895d */ /* 0x008fea0003900000 */
[----:B------:R-:W3:Y:S02]  /*a210*/  @!P0 SYNCS.PHASECHK.TRANS64 P0, [R108+URZ+0x40], R3 ;  /* 0x000040036c0085a7 */ /* 0x000ee400080010ff */
[----:B---3--:R-:W-:Y:S05]  /*a220*/  @!P0 BRA `(.L_x_128) ;  /* 0xfffffffc00f08947 */ /* 0x008fea000383ffff */
[----:B------:R-:W-:Y:S05]  /*a230*/  BRA `(.L_x_127) ;  /* 0xffffffe4006c7947 */ /* 0x000fea000383ffff */
        .weak           $__internal_0_$__cuda_sm10x_tcgen05_guardrail_trap_col_being_dealloced_not_returned_by_alloc
        .type           $__internal_0_$__cuda_sm10x_tcgen05_guardrail_trap_col_being_dealloced_not_returned_by_alloc,@function
        .size           $__internal_0_$__cuda_sm10x_tcgen05_guardrail_trap_col_being_dealloced_not_returned_by_alloc,($__internal_1_$__cuda_sm10x_tcgen05_guardrail_trap_phase_invalid_during_alloc - $__internal_0_$__cuda_sm10x_tcgen05_guardrail_trap_col_being_dealloced_not_returned_by_alloc)
$__internal_0_$__cuda_sm10x_tcgen05_guardrail_trap_col_being_dealloced_not_returned_by_alloc:
[----:B------:R-:W-:Y:S05]  /*a240*/  BPT.TRAP 0x1 ;  /* 0x000000040000795c */ /* 0x000fea0000300000 */
[----:B------:R-:W-:-:S04]  /*a250*/  HFMA2 R3, -RZ, RZ, 0, 0 ;  /* 0x00000000ff037431 */ /* 0x000fc800000001ff */
[----:B------:R-:W-:Y:S05]  /*a260*/  RET.REL.NODEC R2 `(_ZN7cutlass13device_kernelINS_4gemm6kernel13GemmUniversalIN4cute5tupleIJiiiiEEENS1_10collective13CollectiveMmaINS1_35MainloopSm100TmaUmmaWarpSpecializedILi4ELi2ELi4ENS5_IJNS4_1CILi2EEENSA_ILi1EEESC_EEEEENS5_IJNSA_ILi64EEENSA_ILi256EEESF_EEENS_6half_tENS5_IJlSC_lEEESI_SJ_NS4_8TiledMMAINS4_8MMA_AtomIJNS4_20SM100_MMA_F16BF16_SSISI_SI_fLi64ELi256ELNS4_4UMMA5MajorE0ELSO_0ELNSN_7ScaleInE0ELSP_0EEEEEENS4_6LayoutINS5_IJSC_SC_SC_EEENS5_IJNSA_ILi0EEESU_SU_EEEEENS5_IJNS4_10UnderscoreESX_SX_EEEEENS4_13SM90_TMA_LOADENS4_14ComposedLayoutINS4_7SwizzleILi3ELi4ELi3EEENS4_18smem_ptr_flag_bitsILi16EEENSS_INS5_IJNSA_ILi8EEESF_EEENS5_IJSF_SC_EEEEEEEvNS4_8identityENS4_23SM90_TMA_LOAD_MULTICASTES1A_vS1B_EENS_8epilogue10collective18CollectiveEpilogueINS1E_23Sm100TmaWarpSpecializedILi4ELi2ELi32ELb1ELb0EEEJSH_NS5_IJNSS_ISF_SC_EES1J_EEESI_SJ_SI_SJ_NS1E_6fusion15FusionCallbacksIS1I_NS1L_17LinearCombinationISI_fSI_fLNS_15FloatRoundStyleE2EEESH_S1K_JEEENS4_5SM1004TMEM4LOAD26SM100_TMEM_LOAD_16dp256b8xES10_S1A_NS4_17SM75_U32x4_LDSM_NENS4_14SM90_TMA_STOREES1A_NS4_17SM90_U32x4_STSM_NENS4_39AutoVectorizingCopyWithAssumedAlignmentILi128EEEEEEvvEEEEvNT_6ParamsE) ;  /* 0xffffff5c02647950 */ /* 0x000fea0003c3ffff */
        .weak           $__internal_1_$__cuda_sm10x_tcgen05_guardrail_trap_phase_invalid_during_alloc
        .type           $__internal_1_$__cuda_sm10x_tcgen05_guardrail_trap_phase_invalid_during_alloc,@function
        .size           $__internal_1_$__cuda_sm10x_tcgen05_guardrail_trap_phase_invalid_during_alloc,($__internal_2_$__cuda_sm10x_tcgen05_guardrail_trap_unallocated_columns_being_dealloced - $__internal_1_$__cuda_sm10x_tcgen05_guardrail_trap_phase_invalid_during_alloc)
$__internal_1_$__cuda_sm10x_tcgen05_guardrail_trap_phase_invalid_during_alloc:
[----:B------:R-:W-:Y:S05]  /*a270*/  BPT.TRAP 0x1 ;  /* 0x000000040000795c */ /* 0x000fea0000300000 */
[----:B------:R-:W-:-:S04]  /*a280*/  MOV R5, 0x0 ;  /* 0x0000000000057802 */ /* 0x000fc80000000f00 */
[----:B------:R-:W-:Y:S05]  /*a290*/  RET.REL.NODEC R4 `(_ZN7cutlass13device_kernelINS_4gemm6kernel13GemmUniversalIN4cute5tupleIJiiiiEEENS1_10collective13CollectiveMmaINS1_35MainloopSm100TmaUmmaWarpSpecializedILi4ELi2ELi4ENS5_IJNS4_1CILi2EEENSA_ILi1EEESC_EEEEENS5_IJNSA_ILi64EEENSA_ILi256EEESF_EEENS_6half_tENS5_IJlSC_lEEESI_SJ_NS4_8TiledMMAINS4_8MMA_AtomIJNS4_20SM100_MMA_F16BF16_SSISI_SI_fLi64ELi256ELNS4_4UMMA5MajorE0ELSO_0ELNSN_7ScaleInE0ELSP_0EEEEEENS4_6LayoutINS5_IJSC_SC_SC_EEENS5_IJNSA_ILi0EEESU_SU_EEEEENS5_IJNS4_10UnderscoreESX_SX_EEEEENS4_13SM90_TMA_LOADENS4_14ComposedLayoutINS4_7SwizzleILi3ELi4ELi3EEENS4_18smem_ptr_flag_bitsILi16EEENSS_INS5_IJNSA_ILi8EEESF_EEENS5_IJSF_SC_EEEEEEEvNS4_8identityENS4_23SM90_TMA_LOAD_MULTICASTES1A_vS1B_EENS_8epilogue10collective18CollectiveEpilogueINS1E_23Sm100TmaWarpSpecializedILi4ELi2ELi32ELb1ELb0EEEJSH_NS5_IJNSS_ISF_SC_EES1J_EEESI_SJ_SI_SJ_NS1E_6fusion15FusionCallbacksIS1I_NS1L_17LinearCombinationISI_fSI_fLNS_15FloatRoundStyleE2EEESH_S1K_JEEENS4_5SM1004TMEM4LOAD26SM100_TMEM_LOAD_16dp256b8xES10_S1A_NS4_17SM75_U32x4_LDSM_NENS4_14SM90_TMA_STOREES1A_NS4_17SM90_U32x4_STSM_NENS4_39AutoVectorizingCopyWithAssumedAlignmentILi128EEEEEEvvEEEEvNT_6ParamsE) ;  /* 0xffffff5c04587950 */ /* 0x000fea0003c3ffff */
        .weak           $__internal_2_$__cuda_sm10x_tcgen05_guardrail_trap_unallocated_columns_being_dealloced
        .type           $__internal_2_$__cuda_sm10x_tcgen05_guardrail_trap_unallocated_columns_being_dealloced,@function
        .size           $__internal_2_$__cuda_sm10x_tcgen05_guardrail_trap_unallocated_columns_being_dealloced,(.L_x_183 - $__internal_2_$__cuda_sm10x_tcgen05_guardrail_trap_unallocated_columns_being_dealloced)
$__internal_2_$__cuda_sm10x_tcgen05_guardrail_trap_unallocated_columns_being_dealloced:
[----:B------:R-:W-:Y:S05]  /*a2a0*/  BPT.TRAP 0x1 ;  /* 0x000000040000795c */ /* 0x000fea0000300000 */
[----:B------:R-:W-:-:S04]  /*a2b0*/  HFMA2 R3, -RZ, RZ, 0, 0 ;  /* 0x00000000ff037431 */ /* 0x000fc800000001ff */
[----:B------:R-:W-:Y:S05]  /*a2c0*/  RET.REL.NODEC R2 `(_ZN7cutlass13device_kernelINS_4gemm6kernel13GemmUniversalIN4cute5tupleIJiiiiEEENS1_10collective13CollectiveMmaINS1_35MainloopSm100TmaUmmaWarpSpecializedILi4ELi2ELi4ENS5_IJNS4_1CILi2EEENSA_ILi1EEESC_EEEEENS5_IJNSA_ILi64EEENSA_ILi256EEESF_EEENS_6half_tENS5_IJlSC_lEEESI_SJ_NS4_8TiledMMAINS4_8MMA_AtomIJNS4_20SM100_MMA_F16BF16_SSISI_SI_fLi64ELi256ELNS4_4UMMA5MajorE0ELSO_0ELNSN_7ScaleInE0ELSP_0EEEEEENS4_6LayoutINS5_IJSC_SC_SC_EEENS5_IJNSA_ILi0EEESU_SU_EEEEENS5_IJNS4_10UnderscoreESX_SX_EEEEENS4_13SM90_TMA_LOADENS4_14ComposedLayoutINS4_7SwizzleILi3ELi4ELi3EEENS4_18smem_ptr_flag_bitsILi16EEENSS_INS5_IJNSA_ILi8EEESF_EEENS5_IJSF_SC_EEEEEEEvNS4_8identityENS4_23SM90_TMA_LOAD_MULTICASTES1A_vS1B_EENS_8epilogue10collective18CollectiveEpilogueINS1E_23Sm100TmaWarpSpecializedILi4ELi2ELi32ELb1ELb0EEEJSH_NS5_IJNSS_ISF_SC_EES1J_EEESI_SJ_SI_SJ_NS1E_6fusion15FusionCallbacksIS1I_NS1L_17LinearCombinationISI_fSI_fLNS_15FloatRoundStyleE2EEESH_S1K_JEEENS4_5SM1004TMEM4LOAD26SM100_TMEM_LOAD_16dp256b8xES10_S1A_NS4_17SM75_U32x4_LDSM_NENS4_14SM90_TMA_STOREES1A_NS4_17SM90_U32x4_STSM_NENS4_39AutoVectorizingCopyWithAssumedAlignmentILi128EEEEEEvvEEEEvNT_6ParamsE) ;  /* 0xffffff5c024c7950 */ /* 0x000fea0003c3ffff */
.L_x_182:
[----:B------:R-:W-:-:S00]  /*a2d0*/  BRA `(.L_x_182) ;  /* 0xfffffffc00fc7947 */ /* 0x000fc0000383ffff */
[----:B------:R-:W-:-:S00]  /*a2e0*/  NOP ;  /* 0x0000000000007918 */ /* 0x000fc00000000000 */
        /* <DEDUP_REMOVED lines=9> */
.L_x_183:


//--------------------- .nv.global.init           --------------------------
	.section	.nv.global.init,"aw",@progbits
.nv.global.init:
	.type		$str$27,@object
	.size		$str$27,($str$28 - $str$27)
$str$27:
        /*0000*/ 	.byte	0x28, 0x61, 0x64, 0x64, 0x72, 0x65, 0x73, 0x73, 0x20, 0x26, 0x20, 0x6d, 0x61, 0x73, 0x6b, 0x29
        /*0010*/ 	.byte	0x20, 0x3d, 0x3d, 0x20, 0x30, 0x00
	.type		$str$28,@object
	.size		$str$28,($str$26 - $str$28)
$str$28:
        /*0016*/ 	.byte	0x2f, 0x74, 0x6d, 0x70, 0x2f, 0x63, 0x75, 0x74, 0x6c, 0x61, 0x73, 0x73, 0x5f, 0x73, 0x77, 0x65
        /*0026*/ 	.byte	0x65, 0x70, 0x5f, 0x73, 0x72, 0x63, 0x2f, 0x69, 0x6e, 0x63, 0x6c, 0x75, 0x64, 0x65, 0x2f, 0x63
        /*0036*/ 	.byte	0x75, 0x74, 0x65, 0x2f, 0x70, 0x6f, 0x69, 0x6e, 0x74, 0x65, 0x72, 0x5f, 0x66, 0x6c, 0x61, 0x67
        /*0046*/ 	.byte	0x67, 0x65, 0x64, 0x2e, 0x68, 0x70, 0x70, 0x00
	.type		$str$26,@object
	.size		$str$26,($str$25 - $str$26)
$str$26:
        /*004e*/ 	.byte	0x2f, 0x74, 0x6d, 0x70, 0x2f, 0x63, 0x75, 0x74, 0x6c, 0x61, 0x73, 0x73, 0x5f, 0x73, 0x77, 0x65
        /*005e*/ 	.byte	0x65, 0x70, 0x5f, 0x73, 0x72, 0x63, 0x2f, 0x69, 0x6e, 0x63, 0x6c, 0x75, 0x64, 0x65, 0x2f, 0x63
        /*006e*/ 	.byte	0x75, 0x74, 0x65, 0x2f, 0x61, 0x74, 0x6f, 0x6d, 0x2f, 0x63, 0x6f, 0x70, 0x79, 0x5f, 0x74, 0x72
        /*007e*/ 	.byte	0x61, 0x69, 0x74, 0x73, 0x5f, 0x73, 0x6d, 0x31, 0x30, 0x30, 0x2e, 0x68, 0x70, 0x70, 0x00
	.type		$str$25,@object
	.size		$str$25,(__unnamed_1 - $str$25)
$str$25:
        /*008d*/ 	.byte	0x28, 0x28, 0x75, 0x69, 0x6e, 0x74, 0x33, 0x32, 0x5f, 0x74, 0x28, 0x74, 0x68, 0x72, 0x65, 0x61
        /*009d*/ 	.byte	0x64, 0x49, 0x64, 0x78, 0x2e, 0x78, 0x29, 0x20, 0x2f, 0x20, 0x33, 0x32, 0x29, 0x20, 0x25, 0x20
        /*00ad*/ 	.byte	0x34, 0x29, 0x20, 0x3d, 0x3d, 0x20, 0x28, 0x28, 0x28, 0x74, 0x6d, 0x65, 0x6d, 0x5f, 0x61, 0x64
        /*00bd*/ 	.byte	0x64, 0x72, 0x20, 0x3e, 0x3e, 0x20, 0x31, 0x36, 0x29, 0x20, 0x2f, 0x20, 0x33, 0x32, 0x29, 0x20
        /*00cd*/ 	.byte	0x25, 0x20, 0x34, 0x29, 0x00
	.type		__unnamed_1,@object
	.size		__unnamed_1,(__unnamed_2 - __unnamed_1)
__unnamed_1:
        /*00d2*/ 	.byte	0x61, 0x75, 0x74, 0x6f, 0x20, 0x63, 0x75, 0x74, 0x65, 0x3a, 0x3a, 0x61, 0x73, 0x5f, 0x70, 0x6f
        /* <DEDUP_REMOVED lines=24> */
        /*0262*/ 	.byte	0x3e, 0x3e, 0x3e, 0x5d, 0x00
	.type		__unnamed_2,@object
	.size		__unnamed_2,(.L_2 - __unnamed_2)
__unnamed_2:
        /* <DEDUP_REMOVED lines=46> */
        /*0547*/ 	.byte	0x75, 0x74, 0x65, 0x3a, 0x3a, 0x43, 0x3c, 0x30, 0x3e, 0x3e, 0x3e, 0x3e, 0x5d, 0x00
.L_2:


//--------------------- .nv.shared._ZN7cutlass13device_kernelINS_4gemm6kernel13GemmUniversalIN4cute5tupleIJiiiiEEENS1_10collective13CollectiveMmaINS1_35MainloopSm100TmaUmmaWarpSpecializedILi4ELi2ELi4ENS5_IJNS4_1CILi2EEENSA_ILi1EEESC_EEEEENS5_IJNSA_ILi64EEENSA_ILi256EEESF_EEENS_6half_tENS5_IJlSC_lEEESI_SJ_NS4_8TiledMMAINS4_8MMA_AtomIJNS4_20SM100_MMA_F16BF16_SSISI_SI_fLi64ELi256ELNS4_4UMMA5MajorE0ELSO_0ELNSN_7ScaleInE0ELSP_0EEEEEENS4_6LayoutINS5_IJSC_SC_SC_EEENS5_IJNSA_ILi0EEESU_SU_EEEEENS5_IJNS4_10UnderscoreESX_SX_EEEEENS4_13SM90_TMA_LOADENS4_14ComposedLayoutINS4_7SwizzleILi3ELi4ELi3EEENS4_18smem_ptr_flag_bitsILi16EEENSS_INS5_IJNSA_ILi8EEESF_EEENS5_IJSF_SC_EEEEEEEvNS4_8identityENS4_23SM90_TMA_LOAD_MULTICASTES1A_vS1B_EENS_8epilogue10collective18CollectiveEpilogueINS1E_23Sm100TmaWarpSpecializedILi4ELi2ELi32ELb1ELb0EEEJSH_NS5_IJNSS_ISF_SC_EES1J_EEESI_SJ_SI_SJ_NS1E_6fusion15FusionCallbacksIS1I_NS1L_17LinearCombinationISI_fSI_fLNS_15FloatRoundStyleE2EEESH_S1K_JEEENS4_5SM1004TMEM4LOAD26SM100_TMEM_LOAD_16dp256b8xES10_S1A_NS4_17SM75_U32x4_LDSM_NENS4_14SM90_TMA_STOREES1A_NS4_17SM90_U32x4_STSM_NENS4_39AutoVectorizingCopyWithAssumedAlignmentILi128EEEEEEvvEEEEvNT_6ParamsE --------------------------
	.section	.nv.shared._ZN7cutlass13device_kernelINS_4gemm6kernel13GemmUniversalIN4cute5tupleIJiiiiEEENS1_10collective13CollectiveMmaINS1_35MainloopSm100TmaUmmaWarpSpecializedILi4ELi2ELi4ENS5_IJNS4_1CILi2EEENSA_ILi1EEESC_EEEEENS5_IJNSA_ILi64EEENSA_ILi256EEESF_EEENS_6half_tENS5_IJlSC_lEEESI_SJ_NS4_8TiledMMAINS4_8MMA_AtomIJNS4_20SM100_MMA_F16BF16_SSISI_SI_fLi64ELi256ELNS4_4UMMA5MajorE0ELSO_0ELNSN_7ScaleInE0ELSP_0EEEEEENS4_6LayoutINS5_IJSC_SC_SC_EEENS5_IJNSA_ILi0EEESU_SU_EEEEENS5_IJNS4_10UnderscoreESX_SX_EEEEENS4_13SM90_TMA_LOADENS4_14ComposedLayoutINS4_7SwizzleILi3ELi4ELi3EEENS4_18smem_ptr_flag_bitsILi16EEENSS_INS5_IJNSA_ILi8EEESF_EEENS5_IJSF_SC_EEEEEEEvNS4_8identityENS4_23SM90_TMA_LOAD_MULTICASTES1A_vS1B_EENS_8epilogue10collective18CollectiveEpilogueINS1E_23Sm100TmaWarpSpecializedILi4ELi2ELi32ELb1ELb0EEEJSH_NS5_IJNSS_ISF_SC_EES1J_EEESI_SJ_SI_SJ_NS1E_6fusion15FusionCallbacksIS1I_NS1L_17LinearCombinationISI_fSI_fLNS_15FloatRoundStyleE2EEESH_S1K_JEEENS4_5SM1004TMEM4LOAD26SM100_TMEM_LOAD_16dp256b8xES10_S1A_NS4_17SM75_U32x4_LDSM_NENS4_14SM90_TMA_STOREES1A_NS4_17SM90_U32x4_STSM_NENS4_39AutoVectorizingCopyWithAssumedAlignmentILi128EEEEEEvvEEEEvNT_6ParamsE,"aw",@nobits
	.sectionflags	@""
	.align	16
	.zero		1024


//--------------------- .nv.shared.reserved.0     --------------------------
	.section	.nv.shared.reserved.0,"aw",@nobits
	.weak		__nv_reservedSMEM_offset_0_alias
	.size		__nv_reservedSMEM_offset_0_alias, 0, 64
	.other		__nv_reservedSMEM_offset_0_alias,@"STO_CUDA_RESERVED_SHARED STV_DEFAULT"
__nv_reservedSMEM_offset_0_alias:
	.zero		0
.nv.shared.reserved.0:
	.zero		64
	.weak		__nv_reservedSMEM_tcgen05_partition
	.type		__nv_reservedSMEM_tcgen05_partition,@object
	.size		__nv_reservedSMEM_tcgen05_partition,(.L_0 - __nv_reservedSMEM_tcgen05_partition)
__nv_reservedSMEM_tcgen05_partition:
	.zero		32
.L_0:


//--------------------- .nv.global                --------------------------
	.section	.nv.global,"aw",@nobits
.nv.global:
	.type		_ZN40_INTERNAL_5540fe2b_4_k_cu_a64161e9_165904cute1_E,@object
	.size		_ZN40_INTERNAL_5540fe2b_4_k_cu_a64161e9_165904cute1_E,(_ZN40_INTERNAL_5540fe2b_4_k_cu_a64161e9_165904cuda3std3__45__cpo6cbeginE - _ZN40_INTERNAL_5540fe2b_4_k_cu_a64161e9_165904cute1_E)
_ZN40_INTERNAL_5540fe2b_4_k_cu_a64161e9_165904cute1_E:
	.zero		1
	.type		_ZN40_INTERNAL_5540fe2b_4_k_cu_a64161e9_165904cuda3std3__45__cpo6cbeginE,@object
	.size		_ZN40_INTERNAL_5540fe2b_4_k_cu_a64161e9_165904cuda3std3__45__cpo6cbeginE,(_ZN40_INTERNAL_5540fe2b_4_k_cu_a64161e9_165904cuda3std3__48in_placeE - _ZN40_INTERNAL_5540fe2b_4_k_cu_a64161e9_165904cuda3std3__45__cpo6cbeginE)
_ZN40_INTERNAL_5540fe2b_4_k_cu_a64161e9_165904cuda3std3__45__cpo6cbeginE:
	.zero		1
	.type		_ZN40_INTERNAL_5540fe2b_4_k_cu_a64161e9_165904cuda3std3__48in_placeE,@object
	.size		_ZN40_INTERNAL_5540fe2b_4_k_cu_a64161e9_165904cuda3std3__48in_placeE,(_ZN40_INTERNAL_5540fe2b_4_k_cu_a64161e9_165904cuda3std6ranges3__45__cpo9iter_moveE - _ZN40_INTERNAL_5540fe2b_4_k_cu_a64161e9_165904cuda3std3__48in_placeE)
_ZN40_INTERNAL_5540fe2b_4_k_cu_a64161e9_165904cuda3std3__48in_placeE:
	.zero		1
	.type		_ZN40_INTERNAL_5540fe2b_4_k_cu_a64161e9_165904cuda3std6ranges3__45__cpo9iter_moveE,@object
	.size		_ZN40_INTERNAL_5540fe2b_4_k_cu_a64161e9_165904cuda3std6ranges3__45__cpo9iter_moveE,(_ZN40_INTERNAL_5540fe2b_4_k_cu_a64161e9_165904cuda3std3__45__cpo5beginE - _ZN40_INTERNAL_5540fe2b_4_k_cu_a64161e9_165904cuda3std6ranges3__45__cpo9iter_moveE)
_ZN40_INTERNAL_5540fe2b_4_k_cu_a64161e9_165904cuda3std6ranges3__45__cpo9iter_moveE:
	.zero		1
	.type		_ZN40_INTERNAL_5540fe2b_4_k_cu_a64161e9_165904cuda3std3__45__cpo5beginE,@object
	.size		_ZN40_INTERNAL_5540fe2b_4_k_cu_a64161e9_165904cuda3std3__45__cpo5beginE,(_ZN40_INTERNAL_5540fe2b_4_k_cu_a64161e9_165904cuda3std3__442_GLOBAL__N__5540fe2b_4_k_cu_a64161e9_165906ignoreE - _ZN40_INTERNAL_5540fe2b_4_k_cu_a64161e9_165904cuda3std3__45__cpo5beginE)
_ZN40_INTERNAL_5540fe2b_4_k_cu_a64161e9_165904cuda3std3__45__cpo5beginE:
	.zero		1
	.type		_ZN40_INTERNAL_5540fe2b_4_k_cu_a64161e9_165904cuda3std3__442_GLOBAL__N__5540fe2b_4_k_cu_a64161e9_165906ignoreE,@object
	.size		_ZN40_INTERNAL_5540fe2b_4_k_cu_a64161e9_165904cuda3std3__442_GLOBAL__N__5540fe2b_4_k_cu_a64161e9_165906ignoreE,(_ZN40_INTERNAL_5540fe2b_4_k_cu_a64161e9_165904cute7productE - _ZN40_INTERNAL_5540fe2b_4_k_cu_a64161e9_165904cuda3std3__442_GLOBAL__N__5540fe2b_4_k_cu_a64161e9_165906ignoreE)
_ZN40_INTERNAL_5540fe2b_4_k_cu_a64161e9_165904cuda3std3__442_GLOBAL__N__5540fe2b_4_k_cu_a64161e9_165906ignoreE:
	.zero		1
	.type		_ZN40_INTERNAL_5540fe2b_4_k_cu_a64161e9_165904cute7productE,@object
	.size		_ZN40_INTERNAL_5540fe2b_4_k_cu_a64161e9_165904cute7productE,(_ZN40_INTERNAL_5540fe2b_4_k_cu_a64161e9_165904cuda3std3__45__cpo3endE - _ZN40_INTERNAL_5540fe2b_4_k_cu_a64161e9_165904cute7productE)
_ZN40_INTERNAL_5540fe2b_4_k_cu_a64161e9_165904cute7productE:
	.zero		1
	.type		_ZN40_INTERNAL_5540fe2b_4_k_cu_a64161e9_165904cuda3std3__45__cpo3endE,@object
	.size		_ZN40_INTERNAL_5540fe2b_4_k_cu_a64161e9_165904cuda3std3__45__cpo3endE,(_ZN40_INTERNAL_5540fe2b_4_k_cu_a64161e9_165904cuda3std3__419piecewise_constructE - _ZN40_INTERNAL_5540fe2b_4_k_cu_a64161e9_165904cuda3std3__45__cpo3endE)
_ZN40_INTERNAL_5540fe2b_4_k_cu_a64161e9_165904cuda3std3__45__cpo3endE:
	.zero		1
	.type		_ZN40_INTERNAL_5540fe2b_4_k_cu_a64161e9_165904cuda3std3__419piecewise_constructE,@object
	.size		_ZN40_INTERNAL_5540fe2b_4_k_cu_a64161e9_165904cuda3std3__419piecewise_constructE,(_ZN40_INTERNAL_5540fe2b_4_k_cu_a64161e9_165904cuda3std3__45__cpo4cendE - _ZN40_INTERNAL_5540fe2b_4_k_cu_a64161e9_165904cuda3std3__419piecewise_constructE)
_ZN40_INTERNAL_5540fe2b_4_k_cu_a64161e9_165904cuda3std3__419piecewise_constructE:
	.zero		1
	.type		_ZN40_INTERNAL_5540fe2b_4_k_cu_a64161e9_165904cuda3std3__45__cpo4cendE,@object
	.size		_ZN40_INTERNAL_5540fe2b_4_k_cu_a64161e9_165904cuda3std3__45__cpo4cendE,(_ZN40_INTERNAL_5540fe2b_4_k_cu_a64161e9_165904cuda3std6ranges3__45__cpo4swapE - _ZN40_INTERNAL_5540fe2b_4_k_cu_a64161e9_165904cuda3std3__45__cpo4cendE)
_ZN40_INTERNAL_5540fe2b_4_k_cu_a64161e9_165904cuda3std3__45__cpo4cendE:
	.zero		1
	.type		_ZN40_INTERNAL_5540fe2b_4_k_cu_a64161e9_165904cuda3std6ranges3__45__cpo4swapE,@object
	.size		_ZN40_INTERNAL_5540fe2b_4_k_cu_a64161e9_165904cuda3std6ranges3__45__cpo4swapE,(.L_10 - _ZN40_INTERNAL_5540fe2b_4_k_cu_a64161e9_165904cuda3std6ranges3__45__cpo4swapE)
_ZN40_INTERNAL_5540fe2b_4_k_cu_a64161e9_165904cuda3std6ranges3__45__cpo4swapE:
	.zero		1
.L_10:


//--------------------- .nv.constant0._ZN7cutlass13device_kernelINS_4gemm6kernel13GemmUniversalIN4cute5tupleIJiiiiEEENS1_10collective13CollectiveMmaINS1_35MainloopSm100TmaUmmaWarpSpecializedILi4ELi2ELi4ENS5_IJNS4_1CILi2EEENSA_ILi1EEESC_EEEEENS5_IJNSA_ILi64EEENSA_ILi256EEESF_EEENS_6half_tENS5_IJlSC_lEEESI_SJ_NS4_8TiledMMAINS4_8MMA_AtomIJNS4_20SM100_MMA_F16BF16_SSISI_SI_fLi64ELi256ELNS4_4UMMA5MajorE0ELSO_0ELNSN_7ScaleInE0ELSP_0EEEEEENS4_6LayoutINS5_IJSC_SC_SC_EEENS5_IJNSA_ILi0EEESU_SU_EEEEENS5_IJNS4_10UnderscoreESX_SX_EEEEENS4_13SM90_TMA_LOADENS4_14ComposedLayoutINS4_7SwizzleILi3ELi4ELi3EEENS4_18smem_ptr_flag_bitsILi16EEENSS_INS5_IJNSA_ILi8EEESF_EEENS5_IJSF_SC_EEEEEEEvNS4_8identityENS4_23SM90_TMA_LOAD_MULTICASTES1A_vS1B_EENS_8epilogue10collective18CollectiveEpilogueINS1E_23Sm100TmaWarpSpecializedILi4ELi2ELi32ELb1ELb0EEEJSH_NS5_IJNSS_ISF_SC_EES1J_EEESI_SJ_SI_SJ_NS1E_6fusion15FusionCallbacksIS1I_NS1L_17LinearCombinationISI_fSI_fLNS_15FloatRoundStyleE2EEESH_S1K_JEEENS4_5SM1004TMEM4LOAD26SM100_TMEM_LOAD_16dp256b8xES10_S1A_NS4_17SM75_U32x4_LDSM_NENS4_14SM90_TMA_STOREES1A_NS4_17SM90_U32x4_STSM_NENS4_39AutoVectorizingCopyWithAssumedAlignmentILi128EEEEEEvvEEEEvNT_6ParamsE --------------------------
	.section	.nv.constant0._ZN7cutlass13device_kernelINS_4gemm6kernel13GemmUniversalIN4cute5tupleIJiiiiEEENS1_10collective13CollectiveMmaINS1_35MainloopSm100TmaUmmaWarpSpecializedILi4ELi2ELi4ENS5_IJNS4_1CILi2EEENSA_ILi1EEESC_EEEEENS5_IJNSA_ILi64EEENSA_ILi256EEESF_EEENS_6half_tENS5_IJlSC_lEEESI_SJ_NS4_8TiledMMAINS4_8MMA_AtomIJNS4_20SM100_MMA_F16BF16_SSISI_SI_fLi64ELi256ELNS4_4UMMA5MajorE0ELSO_0ELNSN_7ScaleInE0ELSP_0EEEEEENS4_6LayoutINS5_IJSC_SC_SC_EEENS5_IJNSA_ILi0EEESU_SU_EEEEENS5_IJNS4_10UnderscoreESX_SX_EEEEENS4_13SM90_TMA_LOADENS4_14ComposedLayoutINS4_7SwizzleILi3ELi4ELi3EEENS4_18smem_ptr_flag_bitsILi16EEENSS_INS5_IJNSA_ILi8EEESF_EEENS5_IJSF_SC_EEEEEEEvNS4_8identityENS4_23SM90_TMA_LOAD_MULTICASTES1A_vS1B_EENS_8epilogue10collective18CollectiveEpilogueINS1E_23Sm100TmaWarpSpecializedILi4ELi2ELi32ELb1ELb0EEEJSH_NS5_IJNSS_ISF_SC_EES1J_EEESI_SJ_SI_SJ_NS1E_6fusion15FusionCallbacksIS1I_NS1L_17LinearCombinationISI_fSI_fLNS_15FloatRoundStyleE2EEESH_S1K_JEEENS4_5SM1004TMEM4LOAD26SM100_TMEM_LOAD_16dp256b8xES10_S1A_NS4_17SM75_U32x4_LDSM_NENS4_14SM90_TMA_STOREES1A_NS4_17SM90_U32x4_STSM_NENS4_39AutoVectorizingCopyWithAssumedAlignmentILi128EEEEEEvvEEEEvNT_6ParamsE,"a",@progbits
	.sectionflags	@""
	.align	4
.nv.constant0._ZN7cutlass13device_kernelINS_4gemm6kernel13GemmUniversalIN4cute5tupleIJiiiiEEENS1_10collective13CollectiveMmaINS1_35MainloopSm100TmaUmmaWarpSpecializedILi4ELi2ELi4ENS5_IJNS4_1CILi2EEENSA_ILi1EEESC_EEEEENS5_IJNSA_ILi64EEENSA_ILi256EEESF_EEENS_6half_tENS5_IJlSC_lEEESI_SJ_NS4_8TiledMMAINS4_8MMA_AtomIJNS4_20SM100_MMA_F16BF16_SSISI_SI_fLi64ELi256ELNS4_4UMMA5MajorE0ELSO_0ELNSN_7ScaleInE0ELSP_0EEEEEENS4_6LayoutINS5_IJSC_SC_SC_EEENS5_IJNSA_ILi0EEESU_SU_EEEEENS5_IJNS4_10UnderscoreESX_SX_EEEEENS4_13SM90_TMA_LOADENS4_14ComposedLayoutINS4_7SwizzleILi3ELi4ELi3EEENS4_18smem_ptr_flag_bitsILi16EEENSS_INS5_IJNSA_ILi8EEESF_EEENS5_IJSF_SC_EEEEEEEvNS4_8identityENS4_23SM90_TMA_LOAD_MULTICASTES1A_vS1B_EENS_8epilogue10collective18CollectiveEpilogueINS1E_23Sm100TmaWarpSpecializedILi4ELi2ELi32ELb1ELb0EEEJSH_NS5_IJNSS_ISF_SC_EES1J_EEESI_SJ_SI_SJ_NS1E_6fusion15FusionCallbacksIS1I_NS1L_17LinearCombinationISI_fSI_fLNS_15FloatRoundStyleE2EEESH_S1K_JEEENS4_5SM1004TMEM4LOAD26SM100_TMEM_LOAD_16dp256b8xES10_S1A_NS4_17SM75_U32x4_LDSM_NENS4_14SM90_TMA_STOREES1A_NS4_17SM90_U32x4_STSM_NENS4_39AutoVectorizingCopyWithAssumedAlignmentILi128EEEEEEvvEEEEvNT_6ParamsE:
	.zero		2944


//--------------------- SYMBOLS --------------------------

	.type		.nv.reservedSmem.offset0,@object
	.size		.nv.reservedSmem.offset0,0x4
	.type		.nv.reservedSmem.cap,@object
	.size		.nv.reservedSmem.cap,0x4
	.type		__assertfail,@function
